	.target	sm_100a

	.elftype	@"ET_EXEC"


//--------------------- .note.nv.tkinfo           --------------------------
	.section	.note.nv.tkinfo,"",@"SHT_NOTE"
	.sectionflags	@"SHF_NOTE_NV_TKINFO"
	.tkinfo
        /*0018*/ 	.word	0x00000002
        /*0030*/ 	.string	""
        /*0030*/ 	.string	"ptxas"
        /*0030*/ 	.string	"Cuda compilation tools, release 13.0, V13.0.88"
        /*0030*/ 	.string	"Build cuda_13.0.r13.0/compiler.36424714_0"
        /*0030*/ 	.string	"-arch sm_100a -m 64 "



//--------------------- .note.nv.cuinfo           --------------------------
	.section	.note.nv.cuinfo,"",@"SHT_NOTE"
	.sectionflags	@"SHF_NOTE_NV_CUINFO"
        /*0018*/ 	.short	0x0002
        /*001a*/ 	.short	0x0064
        /*001c*/ 	.short	0x0082
	.zero		2


//--------------------- .nv.info                  --------------------------
	.section	.nv.info,"",@"SHT_CUDA_INFO"
	.align	4


	//----- nvinfo : EIATTR_REGCOUNT
	.align		4
        /*0000*/ 	.byte	0x04, 0x2f
        /*0002*/ 	.short	(.L_19 - .L_18)
	.align		4
.L_18:
        /*0004*/ 	.word	index@(_ZN7cutlass13device_kernelINS_4gemm6kernel13GemmUniversalIN4cute5tupleIJiiiiEEENS1_10collective13CollectiveMmaINS1_35MainloopSm100TmaUmmaWarpSpecializedILi5ELi2ELi4ENS5_IJNS4_1CILi2EEENSA_ILi1EEESC_EEEEENS5_IJNSA_ILi64EEENSA_ILi128EEENSA_ILi32EEEEEENS_12float_e4m3_tENS5_IJlSC_lEEESJ_SK_NS4_8TiledMMAINS4_8MMA_AtomIJNS4_10MMA_TraitsINS4_19SM100_MMA_F8F6F4_SSEJSJ_SJ_fSF_SG_NS4_17integral_constantINS4_4UMMA5MajorELSR_0EEESS_NSP_INSQ_7ScaleInELST_0EEESU_EEEEEENS4_6LayoutINS5_IJSC_SC_SC_EEENS5_IJNSA_ILi0EEESZ_SZ_EEEEENS5_IJNS4_10UnderscoreES12_S12_EEEEENS4_13SM90_TMA_LOADENS4_14ComposedLayoutINS4_7SwizzleILi1ELi4ELi3EEENS4_18smem_ptr_flag_bitsILi8EEENSX_INS5_IJNSA_ILi8EEESH_EEENS5_IJSH_SC_EEEEEEEvNS4_8identityENS4_23SM90_TMA_LOAD_MULTICASTES1F_vS1G_EENS_8epilogue10collective18CollectiveEpilogueINS1J_23Sm100TmaWarpSpecializedILi2ELi2ELi32ELb0ELb0EEEJSI_NS5_IJNSX_ISF_SC_EES1O_EEESJ_SK_SJ_SK_NS1J_6fusion15FusionCallbacksIS1N_NS1Q_17LinearCombinationISJ_fSJ_fLNS_15FloatRoundStyleE2EEESI_S1P_JEEENS4_5SM1004TMEM4LOAD26SM100_TMEM_LOAD_16dp32b32xES15_NS16_INS17_ILi2ELi4ELi3EEES1A_NSX_INS5_IJS1B_SF_EEENS5_IJSF_SC_EEEEEEENS4_39AutoVectorizingCopyWithAssumedAlignmentILi128EEENS4_14SM90_TMA_STOREES24_S26_S26_EEEvvEEEEvNT_6ParamsE)
        /*0008*/ 	.word	0x00000072


	//----- nvinfo : EIATTR_FRAME_SIZE
	.align		4
.L_19:
        /*000c*/ 	.byte	0x04, 0x11
        /*000e*/ 	.short	(.L_21 - .L_20)
	.align		4
.L_20:
        /*0010*/ 	.word	index@($__internal_2_$__cuda_sm10x_tcgen05_guardrail_trap_unallocated_columns_being_dealloced)
        /*0014*/ 	.word	0x00000000


	//----- nvinfo : EIATTR_FRAME_SIZE
	.align		4
.L_21:
        /*0018*/ 	.byte	0x04, 0x11
        /*001a*/ 	.short	(.L_23 - .L_22)
	.align		4
.L_22:
        /*001c*/ 	.word	index@($__internal_1_$__cuda_sm10x_tcgen05_guardrail_trap_phase_invalid_during_alloc)
        /*0020*/ 	.word	0x00000000


	//----- nvinfo : EIATTR_FRAME_SIZE
	.align		4
.L_23:
        /*0024*/ 	.byte	0x04, 0x11
        /*0026*/ 	.short	(.L_25 - .L_24)
	.align		4
.L_24:
        /*0028*/ 	.word	index@($__internal_0_$__cuda_sm10x_tcgen05_guardrail_trap_col_being_dealloced_not_returned_by_alloc)
        /*002c*/ 	.word	0x00000000


	//----- nvinfo : EIATTR_FRAME_SIZE
	.align		4
.L_25:
        /*0030*/ 	.byte	0x04, 0x11
        /*0032*/ 	.short	(.L_27 - .L_26)
	.align		4
.L_26:
        /*0034*/ 	.word	index@(_ZN7cutlass13device_kernelINS_4gemm6kernel13GemmUniversalIN4cute5tupleIJiiiiEEENS1_10collective13CollectiveMmaINS1_35MainloopSm100TmaUmmaWarpSpecializedILi5ELi2ELi4ENS5_IJNS4_1CILi2EEENSA_ILi1EEESC_EEEEENS5_IJNSA_ILi64EEENSA_ILi128EEENSA_ILi32EEEEEENS_12float_e4m3_tENS5_IJlSC_lEEESJ_SK_NS4_8TiledMMAINS4_8MMA_AtomIJNS4_10MMA_TraitsINS4_19SM100_MMA_F8F6F4_SSEJSJ_SJ_fSF_SG_NS4_17integral_constantINS4_4UMMA5MajorELSR_0EEESS_NSP_INSQ_7ScaleInELST_0EEESU_EEEEEENS4_6LayoutINS5_IJSC_SC_SC_EEENS5_IJNSA_ILi0EEESZ_SZ_EEEEENS5_IJNS4_10UnderscoreES12_S12_EEEEENS4_13SM90_TMA_LOADENS4_14ComposedLayoutINS4_7SwizzleILi1ELi4ELi3EEENS4_18smem_ptr_flag_bitsILi8EEENSX_INS5_IJNSA_ILi8EEESH_EEENS5_IJSH_SC_EEEEEEEvNS4_8identityENS4_23SM90_TMA_LOAD_MULTICASTES1F_vS1G_EENS_8epilogue10collective18CollectiveEpilogueINS1J_23Sm100TmaWarpSpecializedILi2ELi2ELi32ELb0ELb0EEEJSI_NS5_IJNSX_ISF_SC_EES1O_EEESJ_SK_SJ_SK_NS1J_6fusion15FusionCallbacksIS1N_NS1Q_17LinearCombinationISJ_fSJ_fLNS_15FloatRoundStyleE2EEESI_S1P_JEEENS4_5SM1004TMEM4LOAD26SM100_TMEM_LOAD_16dp32b32xES15_NS16_INS17_ILi2ELi4ELi3EEES1A_NSX_INS5_IJS1B_SF_EEENS5_IJSF_SC_EEEEEEENS4_39AutoVectorizingCopyWithAssumedAlignmentILi128EEENS4_14SM90_TMA_STOREES24_S26_S26_EEEvvEEEEvNT_6ParamsE)
        /*0038*/ 	.word	0x00000000


	//----- nvinfo : EIATTR_MIN_STACK_SIZE
	.align		4
.L_27:
        /*003c*/ 	.byte	0x04, 0x12
        /*003e*/ 	.short	(.L_29 - .L_28)
	.align		4
.L_28:
        /*0040*/ 	.word	index@(_ZN7cutlass13device_kernelINS_4gemm6kernel13GemmUniversalIN4cute5tupleIJiiiiEEENS1_10collective13CollectiveMmaINS1_35MainloopSm100TmaUmmaWarpSpecializedILi5ELi2ELi4ENS5_IJNS4_1CILi2EEENSA_ILi1EEESC_EEEEENS5_IJNSA_ILi64EEENSA_ILi128EEENSA_ILi32EEEEEENS_12float_e4m3_tENS5_IJlSC_lEEESJ_SK_NS4_8TiledMMAINS4_8MMA_AtomIJNS4_10MMA_TraitsINS4_19SM100_MMA_F8F6F4_SSEJSJ_SJ_fSF_SG_NS4_17integral_constantINS4_4UMMA5MajorELSR_0EEESS_NSP_INSQ_7ScaleInELST_0EEESU_EEEEEENS4_6LayoutINS5_IJSC_SC_SC_EEENS5_IJNSA_ILi0EEESZ_SZ_EEEEENS5_IJNS4_10UnderscoreES12_S12_EEEEENS4_13SM90_TMA_LOADENS4_14ComposedLayoutINS4_7SwizzleILi1ELi4ELi3EEENS4_18smem_ptr_flag_bitsILi8EEENSX_INS5_IJNSA_ILi8EEESH_EEENS5_IJSH_SC_EEEEEEEvNS4_8identityENS4_23SM90_TMA_LOAD_MULTICASTES1F_vS1G_EENS_8epilogue10collective18CollectiveEpilogueINS1J_23Sm100TmaWarpSpecializedILi2ELi2ELi32ELb0ELb0EEEJSI_NS5_IJNSX_ISF_SC_EES1O_EEESJ_SK_SJ_SK_NS1J_6fusion15FusionCallbacksIS1N_NS1Q_17LinearCombinationISJ_fSJ_fLNS_15FloatRoundStyleE2EEESI_S1P_JEEENS4_5SM1004TMEM4LOAD26SM100_TMEM_LOAD_16dp32b32xES15_NS16_INS17_ILi2ELi4ELi3EEES1A_NSX_INS5_IJS1B_SF_EEENS5_IJSF_SC_EEEEEEENS4_39AutoVectorizingCopyWithAssumedAlignmentILi128EEENS4_14SM90_TMA_STOREES24_S26_S26_EEEvvEEEEvNT_6ParamsE)
        /*0044*/ 	.word	0x00000000
.L_29:


//--------------------- .nv.compat                --------------------------
	.section	.nv.compat,"",@"SHT_CUDA_COMPAT_INFO"
	.align	4
        /*0000*/ 	.byte	0x02, 0x09, 0x01, 0x00, 0x02, 0x02, 0x02, 0x00, 0x02, 0x05, 0x05, 0x00, 0x03, 0x07, 0x01, 0x01
        /*0010*/ 	.byte	0x02, 0x03, 0x01, 0x00, 0x02, 0x06, 0x01, 0x00, 0x04, 0x0b, 0x08, 0x00, 0x09, 0x00, 0x00, 0x00
        /*0020*/ 	.byte	0x00, 0x00, 0x00, 0x00


//--------------------- .nv.info._ZN7cutlass13device_kernelINS_4gemm6kernel13GemmUniversalIN4cute5tupleIJiiiiEEENS1_10collective13CollectiveMmaINS1_35MainloopSm100TmaUmmaWarpSpecializedILi5ELi2ELi4ENS5_IJNS4_1CILi2EEENSA_ILi1EEESC_EEEEENS5_IJNSA_ILi64EEENSA_ILi128EEENSA_ILi32EEEEEENS_12float_e4m3_tENS5_IJlSC_lEEESJ_SK_NS4_8TiledMMAINS4_8MMA_AtomIJNS4_10MMA_TraitsINS4_19SM100_MMA_F8F6F4_SSEJSJ_SJ_fSF_SG_NS4_17integral_constantINS4_4UMMA5MajorELSR_0EEESS_NSP_INSQ_7ScaleInELST_0EEESU_EEEEEENS4_6LayoutINS5_IJSC_SC_SC_EEENS5_IJNSA_ILi0EEESZ_SZ_EEEEENS5_IJNS4_10UnderscoreES12_S12_EEEEENS4_13SM90_TMA_LOADENS4_14ComposedLayoutINS4_7SwizzleILi1ELi4ELi3EEENS4_18smem_ptr_flag_bitsILi8EEENSX_INS5_IJNSA_ILi8EEESH_EEENS5_IJSH_SC_EEEEEEEvNS4_8identityENS4_23SM90_TMA_LOAD_MULTICASTES1F_vS1G_EENS_8epilogue10collective18CollectiveEpilogueINS1J_23Sm100TmaWarpSpecializedILi2ELi2ELi32ELb0ELb0EEEJSI_NS5_IJNSX_ISF_SC_EES1O_EEESJ_SK_SJ_SK_NS1J_6fusion15FusionCallbacksIS1N_NS1Q_17LinearCombinationISJ_fSJ_fLNS_15FloatRoundStyleE2EEESI_S1P_JEEENS4_5SM1004TMEM4LOAD26SM100_TMEM_LOAD_16dp32b32xES15_NS16_INS17_ILi2ELi4ELi3EEES1A_NSX_INS5_IJS1B_SF_EEENS5_IJSF_SC_EEEEEEENS4_39AutoVectorizingCopyWithAssumedAlignmentILi128EEENS4_14SM90_TMA_STOREES24_S26_S26_EEEvvEEEEvNT_6ParamsE --------------------------
	.section	.nv.info._ZN7cutlass13device_kernelINS_4gemm6kernel13GemmUniversalIN4cute5tupleIJiiiiEEENS1_10collective13CollectiveMmaINS1_35MainloopSm100TmaUmmaWarpSpecializedILi5ELi2ELi4ENS5_IJNS4_1CILi2EEENSA_ILi1EEESC_EEEEENS5_IJNSA_ILi64EEENSA_ILi128EEENSA_ILi32EEEEEENS_12float_e4m3_tENS5_IJlSC_lEEESJ_SK_NS4_8TiledMMAINS4_8MMA_AtomIJNS4_10MMA_TraitsINS4_19SM100_MMA_F8F6F4_SSEJSJ_SJ_fSF_SG_NS4_17integral_constantINS4_4UMMA5MajorELSR_0EEESS_NSP_INSQ_7ScaleInELST_0EEESU_EEEEEENS4_6LayoutINS5_IJSC_SC_SC_EEENS5_IJNSA_ILi0EEESZ_SZ_EEEEENS5_IJNS4_10UnderscoreES12_S12_EEEEENS4_13SM90_TMA_LOADENS4_14ComposedLayoutINS4_7SwizzleILi1ELi4ELi3EEENS4_18smem_ptr_flag_bitsILi8EEENSX_INS5_IJNSA_ILi8EEESH_EEENS5_IJSH_SC_EEEEEEEvNS4_8identityENS4_23SM90_TMA_LOAD_MULTICASTES1F_vS1G_EENS_8epilogue10collective18CollectiveEpilogueINS1J_23Sm100TmaWarpSpecializedILi2ELi2ELi32ELb0ELb0EEEJSI_NS5_IJNSX_ISF_SC_EES1O_EEESJ_SK_SJ_SK_NS1J_6fusion15FusionCallbacksIS1N_NS1Q_17LinearCombinationISJ_fSJ_fLNS_15FloatRoundStyleE2EEESI_S1P_JEEENS4_5SM1004TMEM4LOAD26SM100_TMEM_LOAD_16dp32b32xES15_NS16_INS17_ILi2ELi4ELi3EEES1A_NSX_INS5_IJS1B_SF_EEENS5_IJSF_SC_EEEEEEENS4_39AutoVectorizingCopyWithAssumedAlignmentILi128EEENS4_14SM90_TMA_STOREES24_S26_S26_EEEvvEEEEvNT_6ParamsE,"",@"SHT_CUDA_INFO"
	.sectionflags	@""
	.align	4


	//----- nvinfo : EIATTR_CUDA_API_VERSION
	.align		4
        /*0000*/ 	.byte	0x04, 0x37
        /*0002*/ 	.short	(.L_31 - .L_30)
.L_30:
        /*0004*/ 	.word	0x00000082


	//----- nvinfo : EIATTR_KPARAM_INFO
	.align		4
.L_31:
        /*0008*/ 	.byte	0x04, 0x17
        /*000a*/ 	.short	(.L_33 - .L_32)
.L_32:
        /*000c*/ 	.word	0x00000000
        /*0010*/ 	.short	0x0000
        /*0012*/ 	.short	0x0000
        /*0014*/ 	.byte	0x00, 0xf0, 0x01, 0x20


	//----- nvinfo : EIATTR_AT_ENTRY_FRAGMENTS
	.align		4
.L_33:
        /*0018*/ 	.byte	0x04, 0x4f
        /*001a*/ 	.short	(.L_35 - .L_34)


	//   ....[0]....
.L_34:
        /*001c*/ 	.word	0x00000006


	//----- nvinfo : EIATTR_RESERVED_SMEM_USED
	.align		4
.L_35:
        /*0020*/ 	.byte	0x01, 0x41
	.zero		2


	//----- nvinfo : EIATTR_SPARSE_MMA_MASK
	.align		4
        /*0024*/ 	.byte	0x03, 0x50
        /*0026*/ 	.short	0x0000


	//----- nvinfo : EIATTR_TCGEN05_1CTA_USED
	.align		4
        /*0028*/ 	.byte	0x01, 0x51
	.zero		2


	//----- nvinfo : EIATTR_MAXREG_COUNT
	.align		4
        /*002c*/ 	.byte	0x03, 0x1b
        /*002e*/ 	.short	0x00ff


	//----- nvinfo : EIATTR_NUM_BARRIERS
	.align		4
        /*0030*/ 	.byte	0x02, 0x4c
        /*0032*/ 	.byte	0x07
	.zero		1


	//----- nvinfo : EIATTR_EXTERNS
	.align		4
        /*0034*/ 	.byte	0x04, 0x0f
        /*0036*/ 	.short	(.L_37 - .L_36)


	//   ....[0]....
	.align		4
.L_36:
        /*0038*/ 	.word	index@(__assertfail)


	//----- nvinfo : EIATTR_MERCURY_ISA_VERSION
	.align		4
.L_37:
        /*003c*/ 	.byte	0x03, 0x5f
        /*003e*/ 	.short	0x0101


	//----- nvinfo : EIATTR_INT_WARP_WIDE_INSTR_OFFSETS
	.align		4
        /*0040*/ 	.byte	0x04, 0x31
        /*0042*/ 	.short	(.L_39 - .L_38)


	//   ....[0]....
.L_38:
        /*0044*/ 	.word	0x00003bb0


	//   ....[1]....
        /*0048*/ 	.word	0x00003bd0


	//   ....[2]....
        /*004c*/ 	.word	0x00003c00


	//   ....[3]....
        /*0050*/ 	.word	0x000047d0


	//   ....[4]....
        /*0054*/ 	.word	0x00004840


	//   ....[5]....
        /*0058*/ 	.word	0x00004930


	//   ....[6]....
        /*005c*/ 	.word	0x000049e0


	//----- nvinfo : EIATTR_COOP_GROUP_MASK_REGIDS
	.align		4
.L_39:
        /*0060*/ 	.byte	0x04, 0x29
        /*0062*/ 	.short	(.L_41 - .L_40)


	//   ....[0]....
.L_40:
        /*0064*/ 	.word	0xffffffff


	//   ....[1]....
        /*0068*/ 	.word	0xffffffff


	//   ....[2]....
        /*006c*/ 	.word	0xffffffff


	//   ....[3]....
        /*0070*/ 	.word	0xffffffff


	//   ....[4]....
        /*0074*/ 	.word	0xffffffff


	//   ....[5]....
        /*0078*/ 	.word	0xffffffff


	//   ....[6]....
        /*007c*/ 	.word	0xffffffff


	//   ....[7]....
        /*0080*/ 	.word	0xffffffff


	//   ....[8]....
        /*0084*/ 	.word	0xffffffff


	//   ....[9]....
        /*0088*/ 	.word	0xffffffff


	//   ....[10]....
        /*008c*/ 	.word	0xffffffff


	//   ....[11]....
        /*0090*/ 	.word	0xffffffff


	//   ....[12]....
        /*0094*/ 	.word	0xffffffff


	//   ....[13]....
        /*0098*/ 	.word	0xffffffff


	//----- nvinfo : EIATTR_COOP_GROUP_INSTR_OFFSETS
	.align		4
.L_41:
        /*009c*/ 	.byte	0x04, 0x28
        /*009e*/ 	.short	(.L_43 - .L_42)


	//   ....[0]....
.L_42:
        /*00a0*/ 	.word	0x00000080


	//   ....[1]....
        /*00a4*/ 	.word	0x000004f0


	//   ....[2]....
        /*00a8*/ 	.word	0x000006b0


	//   ....[3]....
        /*00ac*/ 	.word	0x00000810


	//   ....[4]....
        /*00b0*/ 	.word	0x00000910


	//   ....[5]....
        /*00b4*/ 	.word	0x00000a80


	//   ....[6]....
        /*00b8*/ 	.word	0x00000c20


	//   ....[7]....
        /*00bc*/ 	.word	0x00000dd0


	//   ....[8]....
        /*00c0*/ 	.word	0x00001f90


	//   ....[9]....
        /*00c4*/ 	.word	0x00002ef0


	//   ....[10]....
        /*00c8*/ 	.word	0x00003100


	//   ....[11]....
        /*00cc*/ 	.word	0x00003130


	//   ....[12]....
        /*00d0*/ 	.word	0x00003a90


	//   ....[13]....
        /*00d4*/ 	.word	0x00003cc0


	//----- nvinfo : EIATTR_VRC_CTA_INIT_COUNT
	.align		4
.L_43:
        /*00d8*/ 	.byte	0x02, 0x4a
        /*00da*/ 	.byte	0x80
	.zero		1


	//----- nvinfo : EIATTR_SYSCALL_OFFSETS
	.align		4
        /*00dc*/ 	.byte	0x04, 0x46
        /*00de*/ 	.short	(.L_45 - .L_44)


	//   ....[0]....
.L_44:
        /*00e0*/ 	.word	0x000055f0


	//   ....[1]....
        /*00e4*/ 	.word	0x00005730


	//   ....[2]....
        /*00e8*/ 	.word	0x00005f60


	//   ....[3]....
        /*00ec*/ 	.word	0x00006cf0


	//----- nvinfo : EIATTR_MBARRIER_INSTR_OFFSETS
	.align		4
.L_45:
        /*00f0*/ 	.byte	0x04, 0x39
        /*00f2*/ 	.short	(.L_47 - .L_46)


	//   ....[0]....
.L_46:
        /*00f4*/ 	.word	0x00000600
        /*00f8*/ 	.word	0x000000ff
        /*00fc*/ 	.word	0x00000000
        /*0100*/ 	.short	0x0100
        /*0102*/ 	.byte	0x04
	.zero		1


	//   ....[1]....
        /*0104*/ 	.word	0x00000610
        /*0108*/ 	.word	0x000000ff
        /*010c*/ 	.word	0x00000028
        /*0110*/ 	.short	0x0100
        /*0112*/ 	.byte	0x04
	.zero		1


	//   ....[2]....
        /*0114*/ 	.word	0x00000620
        /*0118*/ 	.word	0x000000ff
        /*011c*/ 	.word	0x00000008
        /*0120*/ 	.short	0x0100
        /*0122*/ 	.byte	0x04
	.zero		1


	//   ....[3]....
        /*0124*/ 	.word	0x00000630
        /*0128*/ 	.word	0x000000ff
        /*012c*/ 	.word	0x00000030
        /*0130*/ 	.short	0x0100
        /*0132*/ 	.byte	0x04
	.zero		1


	//   ....[4]....
        /*0134*/ 	.word	0x00000640
        /*0138*/ 	.word	0x000000ff
        /*013c*/ 	.word	0x00000010
        /*0140*/ 	.short	0x0100
        /*0142*/ 	.byte	0x04
	.zero		1


	//   ....[5]....
        /*0144*/ 	.word	0x00000650
        /*0148*/ 	.word	0x000000ff
        /*014c*/ 	.word	0x00000038
        /*0150*/ 	.short	0x0100
        /*0152*/ 	.byte	0x04
	.zero		1


	//   ....[6]....
        /*0154*/ 	.word	0x00000660
        /*0158*/ 	.word	0x000000ff
        /*015c*/ 	.word	0x00000018
        /*0160*/ 	.short	0x0100
        /*0162*/ 	.byte	0x04
	.zero		1


	//   ....[7]....
        /*0164*/ 	.word	0x00000670
        /*0168*/ 	.word	0x000000ff
        /*016c*/ 	.word	0x00000040
        /*0170*/ 	.short	0x0100
        /*0172*/ 	.byte	0x04
	.zero		1


	//   ....[8]....
        /*0174*/ 	.word	0x00000680
        /*0178*/ 	.word	0x000000ff
        /*017c*/ 	.word	0x00000020
        /*0180*/ 	.short	0x0100
        /*0182*/ 	.byte	0x04
	.zero		1


	//   ....[9]....
        /*0184*/ 	.word	0x00000690
        /*0188*/ 	.word	0x000000ff
        /*018c*/ 	.word	0x00000048
        /*0190*/ 	.short	0x0100
        /*0192*/ 	.byte	0x04
	.zero		1


	//   ....[10]....
        /*0194*/ 	.word	0x000007c0
        /*0198*/ 	.word	0x000000ff
        /*019c*/ 	.word	0x00000050
        /*01a0*/ 	.short	0x0100
        /*01a2*/ 	.byte	0x04
	.zero		1


	//   ....[11]....
        /*01a4*/ 	.word	0x000007d0
        /*01a8*/ 	.word	0x000000ff
        /*01ac*/ 	.word	0x00000060
        /*01b0*/ 	.short	0x0100
        /*01b2*/ 	.byte	0x04
	.zero		1


	//   ....[12]....
        /*01b4*/ 	.word	0x000007e0
        /*01b8*/ 	.word	0x000000ff
        /*01bc*/ 	.word	0x00000058
        /*01c0*/ 	.short	0x0100
        /*01c2*/ 	.byte	0x04
	.zero		1


	//   ....[13]....
        /*01c4*/ 	.word	0x000007f0
        /*01c8*/ 	.word	0x000000ff
        /*01cc*/ 	.word	0x00000068
        /*01d0*/ 	.short	0x0100
        /*01d2*/ 	.byte	0x04
	.zero		1


	//   ....[14]....
        /*01d4*/ 	.word	0x000008e0
        /*01d8*/ 	.word	0x000000ff
        /*01dc*/ 	.word	0x00000070
        /*01e0*/ 	.short	0x0100
        /*01e2*/ 	.byte	0x06
	.zero		1


	//   ....[15]....
        /*01e4*/ 	.word	0x000008f0
        /*01e8*/ 	.word	0x000000ff
        /*01ec*/ 	.word	0x00000078
        /*01f0*/ 	.short	0x0100
        /*01f2*/ 	.byte	0x06
	.zero		1


	//   ....[16]....
        /*01f4*/ 	.word	0x00000a30
        /*01f8*/ 	.word	0x000000ff
        /*01fc*/ 	.word	0x00000080
        /*0200*/ 	.short	0x0100
        /*0202*/ 	.byte	0x06
	.zero		1


	//   ....[17]....
        /*0204*/ 	.word	0x00000a40
        /*0208*/ 	.word	0x000000ff
        /*020c*/ 	.word	0x00000090
        /*0210*/ 	.short	0x0100
        /*0212*/ 	.byte	0x06
	.zero		1


	//   ....[18]....
        /*0214*/ 	.word	0x00000a50
        /*0218*/ 	.word	0x000000ff
        /*021c*/ 	.word	0x00000088
        /*0220*/ 	.short	0x0100
        /*0222*/ 	.byte	0x06
	.zero		1


	//   ....[19]....
        /*0224*/ 	.word	0x00000a60
        /*0228*/ 	.word	0x000000ff
        /*022c*/ 	.word	0x00000098
        /*0230*/ 	.short	0x0100
        /*0232*/ 	.byte	0x06
	.zero		1


	//   ....[20]....
        /*0234*/ 	.word	0x00000b90
        /*0238*/ 	.word	0x000000ff
        /*023c*/ 	.word	0x000000a0
        /*0240*/ 	.short	0x0100
        /*0242*/ 	.byte	0x04
	.zero		1


	//   ....[21]....
        /*0244*/ 	.word	0x00000ba0
        /*0248*/ 	.word	0x000000ff
        /*024c*/ 	.word	0x000000c0
        /*0250*/ 	.short	0x0100
        /*0252*/ 	.byte	0x04
	.zero		1


	//   ....[22]....
        /*0254*/ 	.word	0x00000bb0
        /*0258*/ 	.word	0x000000ff
        /*025c*/ 	.word	0x000000a8
        /*0260*/ 	.short	0x0100
        /*0262*/ 	.byte	0x04
	.zero		1


	//   ....[23]....
        /*0264*/ 	.word	0x00000bc0
        /*0268*/ 	.word	0x000000ff
        /*026c*/ 	.word	0x000000c8
        /*0270*/ 	.short	0x0100
        /*0272*/ 	.byte	0x04
	.zero		1


	//   ....[24]....
        /*0274*/ 	.word	0x00000bd0
        /*0278*/ 	.word	0x000000ff
        /*027c*/ 	.word	0x000000b0
        /*0280*/ 	.short	0x0100
        /*0282*/ 	.byte	0x04
	.zero		1


	//   ....[25]....
        /*0284*/ 	.word	0x00000be0
        /*0288*/ 	.word	0x000000ff
        /*028c*/ 	.word	0x000000d0
        /*0290*/ 	.short	0x0100
        /*0292*/ 	.byte	0x04
	.zero		1


	//   ....[26]....
        /*0294*/ 	.word	0x00000bf0
        /*0298*/ 	.word	0x000000ff
        /*029c*/ 	.word	0x000000b8
        /*02a0*/ 	.short	0x0100
        /*02a2*/ 	.byte	0x04
	.zero		1


	//   ....[27]....
        /*02a4*/ 	.word	0x00000c00
        /*02a8*/ 	.word	0x000000ff
        /*02ac*/ 	.word	0x000000d8
        /*02b0*/ 	.short	0x0100
        /*02b2*/ 	.byte	0x04
	.zero		1


	//   ....[28]....
        /*02b4*/ 	.word	0x00000cf0
        /*02b8*/ 	.word	0x000000ff
        /*02bc*/ 	.word	0x000000e0
        /*02c0*/ 	.short	0x0100
        /*02c2*/ 	.byte	0x04
	.zero		1


	//   ....[29]....
        /*02c4*/ 	.word	0x00000d00
        /*02c8*/ 	.word	0x000000ff
        /*02cc*/ 	.word	0x000000f0
        /*02d0*/ 	.short	0x0100
        /*02d2*/ 	.byte	0x04
	.zero		1


	//   ....[30]....
        /*02d4*/ 	.word	0x00000d10
        /*02d8*/ 	.word	0x000000ff
        /*02dc*/ 	.word	0x000000e8
        /*02e0*/ 	.short	0x0100
        /*02e2*/ 	.byte	0x04
	.zero		1


	//   ....[31]....
        /*02e4*/ 	.word	0x00000d20
        /*02e8*/ 	.word	0x000000ff
        /*02ec*/ 	.word	0x000000f8
        /*02f0*/ 	.short	0x0100
        /*02f2*/ 	.byte	0x04
	.zero		1


	//   ....[32]....
        /*02f4*/ 	.word	0x00001840
        /*02f8*/ 	.word	0x00000000
        /*02fc*/ 	.word	0x000000f0
        /*0300*/ 	.short	0x010a
        /*0302*/ 	.byte	0xff
	.zero		1


	//   ....[33]....
        /*0304*/ 	.word	0x00001860
        /*0308*/ 	.word	0x00000000
        /*030c*/ 	.word	0x000000e0
        /*0310*/ 	.short	0x0101
        /*0312*/ 	.byte	0xff
	.zero		1


	//   ....[34]....
        /*0314*/ 	.word	0x00001920
        /*0318*/ 	.word	0x000000ff
        /*031c*/ 	.word	0x00000028
        /*0320*/ 	.short	0x010a
        /*0322*/ 	.byte	0x04
	.zero		1


	//   ....[35]....
        /*0324*/ 	.word	0x000019a0
        /*0328*/ 	.word	0x000000ff
        /*032c*/ 	.word	0x00000028
        /*0330*/ 	.short	0x010a
        /*0332*/ 	.byte	0x21
	.zero		1


	//   ....[36]....
        /*0334*/ 	.word	0x00001b30
        /*0338*/ 	.word	0x000000ff
        /*033c*/ 	.word	0x00000028
        /*0340*/ 	.short	0x010a
        /*0342*/ 	.byte	0x08
	.zero		1


	//   ....[37]....
        /*0344*/ 	.word	0x00001c50
        /*0348*/ 	.word	0x000000ff
        /*034c*/ 	.word	0x00000078
        /*0350*/ 	.short	0x0101
        /*0352*/ 	.byte	0x07
	.zero		1


	//   ....[38]....
        /*0354*/ 	.word	0x00001c70
        /*0358*/ 	.word	0x000000ff
        /*035c*/ 	.word	0x00000028
        /*0360*/ 	.short	0x010a
        /*0362*/ 	.byte	0x04
	.zero		1


	//   ....[39]....
        /*0364*/ 	.word	0x00001cf0
        /*0368*/ 	.word	0x000000ff
        /*036c*/ 	.word	0x00000028
        /*0370*/ 	.short	0x010a
        /*0372*/ 	.byte	0x09
	.zero		1


	//   ....[40]....
        /*0374*/ 	.word	0x00001e90
        /*0378*/ 	.word	0x000000ff
        /*037c*/ 	.word	0x00000028
        /*0380*/ 	.short	0x010a
        /*0382*/ 	.byte	0x06
	.zero		1


	//   ....[41]....
        /*0384*/ 	.word	0x00001fc0
        /*0388*/ 	.word	0x00000003
        /*038c*/ 	.word	0x00000080
        /*0390*/ 	.short	0x010a
        /*0392*/ 	.byte	0xff
	.zero		1


	//   ....[42]....
        /*0394*/ 	.word	0x00002110
        /*0398*/ 	.word	0x00000000
        /*039c*/ 	.word	0x00000000
        /*03a0*/ 	.short	0x0101
        /*03a2*/ 	.byte	0xff
	.zero		1


	//   ....[43]....
        /*03a4*/ 	.word	0x000026b0
        /*03a8*/ 	.word	0x000000ff
        /*03ac*/ 	.word	0x00000000
        /*03b0*/ 	.short	0x010a
        /*03b2*/ 	.byte	0x04
	.zero		1


	//   ....[44]....
        /*03b4*/ 	.word	0x00002740
        /*03b8*/ 	.word	0x000000ff
        /*03bc*/ 	.word	0x00000000
        /*03c0*/ 	.short	0x010a
        /*03c2*/ 	.byte	0x05
	.zero		1


	//   ....[45]....
        /*03c4*/ 	.word	0x000027d0
        /*03c8*/ 	.word	0x000000ff
        /*03cc*/ 	.word	0x00000000
        /*03d0*/ 	.short	0x010a
        /*03d2*/ 	.byte	0x05
	.zero		1


	//   ....[46]....
        /*03d4*/ 	.word	0x00002860
        /*03d8*/ 	.word	0x000000ff
        /*03dc*/ 	.word	0x00000000
        /*03e0*/ 	.short	0x010a
        /*03e2*/ 	.byte	0x05
	.zero		1


	//   ....[47]....
        /*03e4*/ 	.word	0x00002900
        /*03e8*/ 	.word	0x00000000
        /*03ec*/ 	.word	0x00000000
        /*03f0*/ 	.short	0x010a
        /*03f2*/ 	.byte	0xff
	.zero		1


	//   ....[48]....
        /*03f4*/ 	.word	0x00002a40
        /*03f8*/ 	.word	0x00000002
        /*03fc*/ 	.word	0x000000e0
        /*0400*/ 	.short	0x010a
        /*0402*/ 	.byte	0xff
	.zero		1


	//   ....[49]....
        /*0404*/ 	.word	0x00002aa0
        /*0408*/ 	.word	0x00000004
        /*040c*/ 	.word	0x00000000
        /*0410*/ 	.short	0x0101
        /*0412*/ 	.byte	0xff
	.zero		1


	//   ....[50]....
        /*0414*/ 	.word	0x00002ac0
        /*0418*/ 	.word	0x000000ff
        /*041c*/ 	.word	0x00000090
        /*0420*/ 	.short	0x010a
        /*0422*/ 	.byte	0x04
	.zero		1


	//   ....[51]....
        /*0424*/ 	.word	0x00002be0
        /*0428*/ 	.word	0x00000002
        /*042c*/ 	.word	0x00000080
        /*0430*/ 	.short	0x010a
        /*0432*/ 	.byte	0xff
	.zero		1


	//   ....[52]....
        /*0434*/ 	.word	0x00002cf0
        /*0438*/ 	.word	0x00000002
        /*043c*/ 	.word	0x00000000
        /*0440*/ 	.short	0x0101
        /*0442*/ 	.byte	0xff
	.zero		1


	//   ....[53]....
        /*0444*/ 	.word	0x00002d80
        /*0448*/ 	.word	0x000000ff
        /*044c*/ 	.word	0x00000090
        /*0450*/ 	.short	0x0106
        /*0452*/ 	.byte	0x04
	.zero		1


	//   ....[54]....
        /*0454*/ 	.word	0x00002da0
        /*0458*/ 	.word	0x000000ff
        /*045c*/ 	.word	0x00000090
        /*0460*/ 	.short	0x010a
        /*0462*/ 	.byte	0x04
	.zero		1


	//   ....[55]....
        /*0464*/ 	.word	0x00002e30
        /*0468*/ 	.word	0x000000ff
        /*046c*/ 	.word	0x00000090
        /*0470*/ 	.short	0x0106
        /*0472*/ 	.byte	0x07
	.zero		1


	//   ....[56]....
        /*0474*/ 	.word	0x00002e70
        /*0478*/ 	.word	0x00000000
        /*047c*/ 	.word	0x00000090
        /*0480*/ 	.short	0x010a
        /*0482*/ 	.byte	0xff
	.zero		1


	//   ....[57]....
        /*0484*/ 	.word	0x00003370
        /*0488*/ 	.word	0x00000000
        /*048c*/ 	.word	0x00000080
        /*0490*/ 	.short	0x010a
        /*0492*/ 	.byte	0xff
	.zero		1


	//   ....[58]....
        /*0494*/ 	.word	0x00003470
        /*0498*/ 	.word	0x00000003
        /*049c*/ 	.word	0x00000000
        /*04a0*/ 	.short	0x0101
        /*04a2*/ 	.byte	0xff
	.zero		1


	//   ....[59]....
        /*04a4*/ 	.word	0x00003480
        /*04a8*/ 	.word	0x000000ff
        /*04ac*/ 	.word	0x00000000
        /*04b0*/ 	.short	0x010a
        /*04b2*/ 	.byte	0x04
	.zero		1


	//   ....[60]....
        /*04b4*/ 	.word	0x000034a0
        /*04b8*/ 	.word	0x000000ff
        /*04bc*/ 	.word	0x000000c0
        /*04c0*/ 	.short	0x010a
        /*04c2*/ 	.byte	0x13
	.zero		1


	//   ....[61]....
        /*04c4*/ 	.word	0x000035e0
        /*04c8*/ 	.word	0x000000ff
        /*04cc*/ 	.word	0x00000000
        /*04d0*/ 	.short	0x010a
        /*04d2*/ 	.byte	0x06
	.zero		1


	//   ....[62]....
        /*04d4*/ 	.word	0x000036e0
        /*04d8*/ 	.word	0x000000ff
        /*04dc*/ 	.word	0x00000000
        /*04e0*/ 	.short	0x010a
        /*04e2*/ 	.byte	0x04
	.zero		1


	//   ....[63]....
        /*04e4*/ 	.word	0x000038c0
        /*04e8*/ 	.word	0x000000ff
        /*04ec*/ 	.word	0x00000000
        /*04f0*/ 	.short	0x010a
        /*04f2*/ 	.byte	0x04
	.zero		1


	//   ....[64]....
        /*04f4*/ 	.word	0x00003950
        /*04f8*/ 	.word	0x000000ff
        /*04fc*/ 	.word	0x00000000
        /*0500*/ 	.short	0x010a
        /*0502*/ 	.byte	0x05
	.zero		1


	//   ....[65]....
        /*0504*/ 	.word	0x000039e0
        /*0508*/ 	.word	0x000000ff
        /*050c*/ 	.word	0x00000000
        /*0510*/ 	.short	0x010a
        /*0512*/ 	.byte	0x05
	.zero		1


	//   ....[66]....
        /*0514*/ 	.word	0x00003a70
        /*0518*/ 	.word	0x000000ff
        /*051c*/ 	.word	0x00000000
        /*0520*/ 	.short	0x010a
        /*0522*/ 	.byte	0x04
	.zero		1


	//   ....[67]....
        /*0524*/ 	.word	0x00003f90
        /*0528*/ 	.word	0x00000008
        /*052c*/ 	.word	0x00000080
        /*0530*/ 	.short	0x010a
        /*0532*/ 	.byte	0xff
	.zero		1


	//   ....[68]....
        /*0534*/ 	.word	0x00004100
        /*0538*/ 	.word	0x00000000
        /*053c*/ 	.word	0x00000000
        /*0540*/ 	.short	0x0101
        /*0542*/ 	.byte	0xff
	.zero		1


	//   ....[69]....
        /*0544*/ 	.word	0x000045e0
        /*0548*/ 	.word	0x000000ff
        /*054c*/ 	.word	0x00000078
        /*0550*/ 	.short	0x010a
        /*0552*/ 	.byte	0x15
	.zero		1


	//   ....[70]....
        /*0554*/ 	.word	0x00004770
        /*0558*/ 	.word	0x000000ff
        /*055c*/ 	.word	0x00000060
        /*0560*/ 	.short	0x010a
        /*0562*/ 	.byte	0x15
	.zero		1


	//   ....[71]....
        /*0564*/ 	.word	0x000048e0
        /*0568*/ 	.word	0x000000ff
        /*056c*/ 	.word	0x00000050
        /*0570*/ 	.short	0x010b
        /*0572*/ 	.byte	0x15
	.zero		1


	//   ....[72]....
        /*0574*/ 	.word	0x000048f0
        /*0578*/ 	.word	0x000000ff
        /*057c*/ 	.word	0x00000000
        /*0580*/ 	.short	0x0101
        /*0582*/ 	.byte	0x27
	.zero		1


	//   ....[73]....
        /*0584*/ 	.word	0x00004900
        /*0588*/ 	.word	0x000000ff
        /*058c*/ 	.word	0x00000068
        /*0590*/ 	.short	0x010a
        /*0592*/ 	.byte	0x15
	.zero		1


	//   ....[74]....
        /*0594*/ 	.word	0x00004ae0
        /*0598*/ 	.word	0x000000ff
        /*059c*/ 	.word	0x00000058
        /*05a0*/ 	.short	0x010b
        /*05a2*/ 	.byte	0x15
	.zero		1


	//   ....[75]....
        /*05a4*/ 	.word	0x00004af0
        /*05a8*/ 	.word	0x000000ff
        /*05ac*/ 	.word	0x00000000
        /*05b0*/ 	.short	0x0101
        /*05b2*/ 	.byte	0x26
	.zero		1


	//   ....[76]....
        /*05b4*/ 	.word	0x00004b20
        /*05b8*/ 	.word	0x000000ff
        /*05bc*/ 	.word	0x00000060
        /*05c0*/ 	.short	0x010a
        /*05c2*/ 	.byte	0x15
	.zero		1


	//   ....[77]....
        /*05c4*/ 	.word	0x00004b60
        /*05c8*/ 	.word	0x00000000
        /*05cc*/ 	.word	0x00000068
        /*05d0*/ 	.short	0x010a
        /*05d2*/ 	.byte	0xff
	.zero		1


	//   ....[78]....
        /*05d4*/ 	.word	0x00004e90
        /*05d8*/ 	.word	0x00000003
        /*05dc*/ 	.word	0x00000080
        /*05e0*/ 	.short	0x010a
        /*05e2*/ 	.byte	0xff
	.zero		1


	//   ....[79]....
        /*05e4*/ 	.word	0x00005010
        /*05e8*/ 	.word	0x00000000
        /*05ec*/ 	.word	0x00000000
        /*05f0*/ 	.short	0x0101
        /*05f2*/ 	.byte	0xff
	.zero		1


	//   ....[80]....
        /*05f4*/ 	.word	0x00005b50
        /*05f8*/ 	.word	0x00000002
        /*05fc*/ 	.word	0x00000050
        /*0600*/ 	.short	0x010a
        /*0602*/ 	.byte	0xff
	.zero		1


	//   ....[81]....
        /*0604*/ 	.word	0x00005bc0
        /*0608*/ 	.word	0x00000064
        /*060c*/ 	.word	0x000000a0
        /*0610*/ 	.short	0x010a
        /*0612*/ 	.byte	0xff
	.zero		1


	//   ....[82]....
        /*0614*/ 	.word	0x00005cb0
        /*0618*/ 	.word	0x00000002
        /*061c*/ 	.word	0x00000050
        /*0620*/ 	.short	0x010a
        /*0622*/ 	.byte	0xff
	.zero		1


	//   ....[83]....
        /*0624*/ 	.word	0x00005dc0
        /*0628*/ 	.word	0x00000000
        /*062c*/ 	.word	0x00000000
        /*0630*/ 	.short	0x0101
        /*0632*/ 	.byte	0xff
	.zero		1


	//   ....[84]....
        /*0634*/ 	.word	0x00005e40
        /*0638*/ 	.word	0x00000064
        /*063c*/ 	.word	0x000000a0
        /*0640*/ 	.short	0x010a
        /*0642*/ 	.byte	0xff
	.zero		1


	//   ....[85]....
        /*0644*/ 	.word	0x00006990
        /*0648*/ 	.word	0x0000006d
        /*064c*/ 	.word	0x00000050
        /*0650*/ 	.short	0x010a
        /*0652*/ 	.byte	0xff
	.zero		1


	//   ....[86]....
        /*0654*/ 	.word	0x00006a60
        /*0658*/ 	.word	0x0000006d
        /*065c*/ 	.word	0x00000050
        /*0660*/ 	.short	0x010a
        /*0662*/ 	.byte	0xff
	.zero		1


	//   ....[87]....
        /*0664*/ 	.word	0x00006b70
        /*0668*/ 	.word	0x00000000
        /*066c*/ 	.word	0x00000000
        /*0670*/ 	.short	0x0101
        /*0672*/ 	.byte	0xff
	.zero		1


	//   ....[88]....
        /*0674*/ 	.word	0x00007000
        /*0678*/ 	.word	0x000000ff
        /*067c*/ 	.word	0x00000000
        /*0680*/ 	.short	0x0101
        /*0682*/ 	.byte	0x04
	.zero		1


	//   ....[89]....
        /*0684*/ 	.word	0x00007810
        /*0688*/ 	.word	0x00000000
        /*068c*/ 	.word	0x000000f0
        /*0690*/ 	.short	0x010a
        /*0692*/ 	.byte	0xff
	.zero		1


	//   ....[90]....
        /*0694*/ 	.word	0x00007870
        /*0698*/ 	.word	0x00000000
        /*069c*/ 	.word	0x00000028
        /*06a0*/ 	.short	0x010a
        /*06a2*/ 	.byte	0xff
	.zero		1


	//   ....[91]....
        /*06a4*/ 	.word	0x000078d0
        /*06a8*/ 	.word	0x00000000
        /*06ac*/ 	.word	0x00000028
        /*06b0*/ 	.short	0x010a
        /*06b2*/ 	.byte	0xff
	.zero		1


	//   ....[92]....
        /*06b4*/ 	.word	0x00007920
        /*06b8*/ 	.word	0x00000003
        /*06bc*/ 	.word	0x00000080
        /*06c0*/ 	.short	0x010a
        /*06c2*/ 	.byte	0xff
	.zero		1


	//   ....[93]....
        /*06c4*/ 	.word	0x00007980
        /*06c8*/ 	.word	0x00000000
        /*06cc*/ 	.word	0x00000000
        /*06d0*/ 	.short	0x010a
        /*06d2*/ 	.byte	0xff
	.zero		1


	//   ....[94]....
        /*06d4*/ 	.word	0x000079e0
        /*06d8*/ 	.word	0x00000000
        /*06dc*/ 	.word	0x00000000
        /*06e0*/ 	.short	0x010a
        /*06e2*/ 	.byte	0xff
	.zero		1


	//   ....[95]....
        /*06e4*/ 	.word	0x00007a40
        /*06e8*/ 	.word	0x00000000
        /*06ec*/ 	.word	0x00000000
        /*06f0*/ 	.short	0x010a
        /*06f2*/ 	.byte	0xff
	.zero		1


	//   ....[96]....
        /*06f4*/ 	.word	0x00007aa0
        /*06f8*/ 	.word	0x00000000
        /*06fc*/ 	.word	0x00000000
        /*0700*/ 	.short	0x010a
        /*0702*/ 	.byte	0xff
	.zero		1


	//   ....[97]....
        /*0704*/ 	.word	0x00007af0
        /*0708*/ 	.word	0x00000002
        /*070c*/ 	.word	0x000000e0
        /*0710*/ 	.short	0x010a
        /*0712*/ 	.byte	0xff
	.zero		1


	//   ....[98]....
        /*0714*/ 	.word	0x00007b50
        /*0718*/ 	.word	0x00000002
        /*071c*/ 	.word	0x00000090
        /*0720*/ 	.short	0x010a
        /*0722*/ 	.byte	0xff
	.zero		1


	//   ....[99]....
        /*0724*/ 	.word	0x00007ba0
        /*0728*/ 	.word	0x00000002
        /*072c*/ 	.word	0x00000080
        /*0730*/ 	.short	0x010a
        /*0732*/ 	.byte	0xff
	.zero		1


	//   ....[100]....
        /*0734*/ 	.word	0x00007c00
        /*0738*/ 	.word	0x00000000
        /*073c*/ 	.word	0x00000090
        /*0740*/ 	.short	0x010a
        /*0742*/ 	.byte	0xff
	.zero		1


	//   ....[101]....
        /*0744*/ 	.word	0x00007c50
        /*0748*/ 	.word	0x00000000
        /*074c*/ 	.word	0x00000080
        /*0750*/ 	.short	0x010a
        /*0752*/ 	.byte	0xff
	.zero		1


	//   ....[102]....
        /*0754*/ 	.word	0x00007cb0
        /*0758*/ 	.word	0x00000003
        /*075c*/ 	.word	0x000000c0
        /*0760*/ 	.short	0x010a
        /*0762*/ 	.byte	0xff
	.zero		1


	//   ....[103]....
        /*0764*/ 	.word	0x00007d10
        /*0768*/ 	.word	0x00000000
        /*076c*/ 	.word	0x00000000
        /*0770*/ 	.short	0x010a
        /*0772*/ 	.byte	0xff
	.zero		1


	//   ....[104]....
        /*0774*/ 	.word	0x00007d70
        /*0778*/ 	.word	0x00000000
        /*077c*/ 	.word	0x00000000
        /*0780*/ 	.short	0x010a
        /*0782*/ 	.byte	0xff
	.zero		1


	//   ....[105]....
        /*0784*/ 	.word	0x00007dd0
        /*0788*/ 	.word	0x00000000
        /*078c*/ 	.word	0x00000000
        /*0790*/ 	.short	0x010a
        /*0792*/ 	.byte	0xff
	.zero		1


	//   ....[106]....
        /*0794*/ 	.word	0x00007e30
        /*0798*/ 	.word	0x00000000
        /*079c*/ 	.word	0x00000000
        /*07a0*/ 	.short	0x010a
        /*07a2*/ 	.byte	0xff
	.zero		1


	//   ....[107]....
        /*07a4*/ 	.word	0x00007e90
        /*07a8*/ 	.word	0x00000000
        /*07ac*/ 	.word	0x00000000
        /*07b0*/ 	.short	0x010a
        /*07b2*/ 	.byte	0xff
	.zero		1


	//   ....[108]....
        /*07b4*/ 	.word	0x00007ee0
        /*07b8*/ 	.word	0x00000008
        /*07bc*/ 	.word	0x00000080
        /*07c0*/ 	.short	0x010a
        /*07c2*/ 	.byte	0xff
	.zero		1


	//   ....[109]....
        /*07c4*/ 	.word	0x00007f40
        /*07c8*/ 	.word	0x00000000
        /*07cc*/ 	.word	0x00000078
        /*07d0*/ 	.short	0x010a
        /*07d2*/ 	.byte	0xff
	.zero		1


	//   ....[110]....
        /*07d4*/ 	.word	0x00007fa0
        /*07d8*/ 	.word	0x00000005
        /*07dc*/ 	.word	0x00000060
        /*07e0*/ 	.short	0x010a
        /*07e2*/ 	.byte	0xff
	.zero		1


	//   ....[111]....
        /*07e4*/ 	.word	0x00008000
        /*07e8*/ 	.word	0x00000005
        /*07ec*/ 	.word	0x00000068
        /*07f0*/ 	.short	0x010a
        /*07f2*/ 	.byte	0xff
	.zero		1


	//   ....[112]....
        /*07f4*/ 	.word	0x00008060
        /*07f8*/ 	.word	0x00000000
        /*07fc*/ 	.word	0x00000060
        /*0800*/ 	.short	0x010a
        /*0802*/ 	.byte	0xff
	.zero		1


	//   ....[113]....
        /*0804*/ 	.word	0x000080b0
        /*0808*/ 	.word	0x00000003
        /*080c*/ 	.word	0x00000080
        /*0810*/ 	.short	0x010a
        /*0812*/ 	.byte	0xff
	.zero		1


	//   ....[114]....
        /*0814*/ 	.word	0x00008100
        /*0818*/ 	.word	0x00000002
        /*081c*/ 	.word	0x00000050
        /*0820*/ 	.short	0x010a
        /*0822*/ 	.byte	0xff
	.zero		1


	//   ....[115]....
        /*0824*/ 	.word	0x00008150
        /*0828*/ 	.word	0x00000064
        /*082c*/ 	.word	0x000000a0
        /*0830*/ 	.short	0x010a
        /*0832*/ 	.byte	0xff
	.zero		1


	//   ....[116]....
        /*0834*/ 	.word	0x000081a0
        /*0838*/ 	.word	0x0000006d
        /*083c*/ 	.word	0x00000050
        /*0840*/ 	.short	0x010a
        /*0842*/ 	.byte	0xff
	.zero		1


	//----- nvinfo : EIATTR_NUM_MBARRIERS
	.align		4
.L_47:
        /*0844*/ 	.byte	0x03, 0x38
        /*0846*/ 	.short	0x0020


	//----- nvinfo : EIATTR_EXIT_INSTR_OFFSETS
	.align		4
        /*0848*/ 	.byte	0x04, 0x1c
        /*084a*/ 	.short	(.L_49 - .L_48)


	//   ....[0]....
.L_48:
        /*084c*/ 	.word	0x00002930


	//   ....[1]....
        /*0850*/ 	.word	0x00002e40


	//   ....[2]....
        /*0854*/ 	.word	0x00002ea0


	//   ....[3]....
        /*0858*/ 	.word	0x00003cd0


	//   ....[4]....
        /*085c*/ 	.word	0x00004b90


	//   ....[5]....
        /*0860*/ 	.word	0x00004bd0


	//   ....[6]....
        /*0864*/ 	.word	0x00007800


	//----- nvinfo : EIATTR_MAX_THREADS
	.align		4
.L_49:
        /*0868*/ 	.byte	0x04, 0x05
        /*086a*/ 	.short	(.L_51 - .L_50)
.L_50:
        /*086c*/ 	.word	0x00000100
        /*0870*/ 	.word	0x00000001
        /*0874*/ 	.word	0x00000001


	//----- nvinfo : EIATTR_CRS_STACK_SIZE
	.align		4
.L_51:
        /*0878*/ 	.byte	0x04, 0x1e
        /*087a*/ 	.short	(.L_53 - .L_52)
.L_52:
        /*087c*/ 	.word	0x00000000


	//----- nvinfo : EIATTR_CBANK_PARAM_SIZE
	.align		4
.L_53:
        /*0880*/ 	.byte	0x03, 0x19
        /*0882*/ 	.short	0x0800


	//----- nvinfo : EIATTR_PARAM_CBANK
	.align		4
        /*0884*/ 	.byte	0x04, 0x0a
        /*0886*/ 	.short	(.L_55 - .L_54)
	.align		4
.L_54:
        /*0888*/ 	.word	index@(.nv.constant0._ZN7cutlass13device_kernelINS_4gemm6kernel13GemmUniversalIN4cute5tupleIJiiiiEEENS1_10collective13CollectiveMmaINS1_35MainloopSm100TmaUmmaWarpSpecializedILi5ELi2ELi4ENS5_IJNS4_1CILi2EEENSA_ILi1EEESC_EEEEENS5_IJNSA_ILi64EEENSA_ILi128EEENSA_ILi32EEEEEENS_12float_e4m3_tENS5_IJlSC_lEEESJ_SK_NS4_8TiledMMAINS4_8MMA_AtomIJNS4_10MMA_TraitsINS4_19SM100_MMA_F8F6F4_SSEJSJ_SJ_fSF_SG_NS4_17integral_constantINS4_4UMMA5MajorELSR_0EEESS_NSP_INSQ_7ScaleInELST_0EEESU_EEEEEENS4_6LayoutINS5_IJSC_SC_SC_EEENS5_IJNSA_ILi0EEESZ_SZ_EEEEENS5_IJNS4_10UnderscoreES12_S12_EEEEENS4_13SM90_TMA_LOADENS4_14ComposedLayoutINS4_7SwizzleILi1ELi4ELi3EEENS4_18smem_ptr_flag_bitsILi8EEENSX_INS5_IJNSA_ILi8EEESH_EEENS5_IJSH_SC_EEEEEEEvNS4_8identityENS4_23SM90_TMA_LOAD_MULTICASTES1F_vS1G_EENS_8epilogue10collective18CollectiveEpilogueINS1J_23Sm100TmaWarpSpecializedILi2ELi2ELi32ELb0ELb0EEEJSI_NS5_IJNSX_ISF_SC_EES1O_EEESJ_SK_SJ_SK_NS1J_6fusion15FusionCallbacksIS1N_NS1Q_17LinearCombinationISJ_fSJ_fLNS_15FloatRoundStyleE2EEESI_S1P_JEEENS4_5SM1004TMEM4LOAD26SM100_TMEM_LOAD_16dp32b32xES15_NS16_INS17_ILi2ELi4ELi3EEES1A_NSX_INS5_IJS1B_SF_EEENS5_IJSF_SC_EEEEEEENS4_39AutoVectorizingCopyWithAssumedAlignmentILi128EEENS4_14SM90_TMA_STOREES24_S26_S26_EEEvvEEEEvNT_6ParamsE)
        /*088c*/ 	.short	0x0380
        /*088e*/ 	.short	0x0800


	//----- nvinfo : EIATTR_SW_WAR
	.align		4
.L_55:
        /*0890*/ 	.byte	0x04, 0x36
        /*0892*/ 	.short	(.L_57 - .L_56)
.L_56:
        /*0894*/ 	.word	0x00000008
.L_57:


//--------------------- .nv.callgraph             --------------------------
	.section	.nv.callgraph,"",@"SHT_CUDA_CALLGRAPH"
	.align	4
	.sectionentsize	8
	.align		4
        /*0000*/ 	.word	0x00000000
	.align		4
        /*0004*/ 	.word	0xffffffff
	.align		4
        /*0008*/ 	.word	index@(_ZN7cutlass13device_kernelINS_4gemm6kernel13GemmUniversalIN4cute5tupleIJiiiiEEENS1_10collective13CollectiveMmaINS1_35MainloopSm100TmaUmmaWarpSpecializedILi5ELi2ELi4ENS5_IJNS4_1CILi2EEENSA_ILi1EEESC_EEEEENS5_IJNSA_ILi64EEENSA_ILi128EEENSA_ILi32EEEEEENS_12float_e4m3_tENS5_IJlSC_lEEESJ_SK_NS4_8TiledMMAINS4_8MMA_AtomIJNS4_10MMA_TraitsINS4_19SM100_MMA_F8F6F4_SSEJSJ_SJ_fSF_SG_NS4_17integral_constantINS4_4UMMA5MajorELSR_0EEESS_NSP_INSQ_7ScaleInELST_0EEESU_EEEEEENS4_6LayoutINS5_IJSC_SC_SC_EEENS5_IJNSA_ILi0EEESZ_SZ_EEEEENS5_IJNS4_10UnderscoreES12_S12_EEEEENS4_13SM90_TMA_LOADENS4_14ComposedLayoutINS4_7SwizzleILi1ELi4ELi3EEENS4_18smem_ptr_flag_bitsILi8EEENSX_INS5_IJNSA_ILi8EEESH_EEENS5_IJSH_SC_EEEEEEEvNS4_8identityENS4_23SM90_TMA_LOAD_MULTICASTES1F_vS1G_EENS_8epilogue10collective18CollectiveEpilogueINS1J_23Sm100TmaWarpSpecializedILi2ELi2ELi32ELb0ELb0EEEJSI_NS5_IJNSX_ISF_SC_EES1O_EEESJ_SK_SJ_SK_NS1J_6fusion15FusionCallbacksIS1N_NS1Q_17LinearCombinationISJ_fSJ_fLNS_15FloatRoundStyleE2EEESI_S1P_JEEENS4_5SM1004TMEM4LOAD26SM100_TMEM_LOAD_16dp32b32xES15_NS16_INS17_ILi2ELi4ELi3EEES1A_NSX_INS5_IJS1B_SF_EEENS5_IJSF_SC_EEEEEEENS4_39AutoVectorizingCopyWithAssumedAlignmentILi128EEENS4_14SM90_TMA_STOREES24_S26_S26_EEEvvEEEEvNT_6ParamsE)
	.align		4
        /*000c*/ 	.word	index@(__assertfail)
	.align		4
        /*0010*/ 	.word	0x00000000
	.align		4
        /*0014*/ 	.word	0xfffffffe
	.align		4
        /*0018*/ 	.word	0x00000000
	.align		4
        /*001c*/ 	.word	0xfffffffd
	.align		4
        /*0020*/ 	.word	0x00000000
	.align		4
        /*0024*/ 	.word	0xfffffffc


//--------------------- .nv.constant4             --------------------------
	.section	.nv.constant4,"a",@progbits
	.align	8
	.align		8
.nv.constant4:
        /*0000*/ 	.dword	__assertfail
	.align		8
        /*0008*/ 	.dword	__unnamed_1
	.align		8
        /*0010*/ 	.dword	__unnamed_2
	.align		8
        /*0018*/ 	.dword	_ZN39_INTERNAL_08723a87_4_k_cu_1429ac35_89924cuda3std3__45__cpo5beginE
	.align		8
        /*0020*/ 	.dword	_ZN39_INTERNAL_08723a87_4_k_cu_1429ac35_89924cuda3std3__45__cpo3endE
	.align		8
        /*0028*/ 	.dword	_ZN39_INTERNAL_08723a87_4_k_cu_1429ac35_89924cuda3std3__45__cpo6cbeginE
	.align		8
        /*0030*/ 	.dword	_ZN39_INTERNAL_08723a87_4_k_cu_1429ac35_89924cuda3std3__45__cpo4cendE
	.align		8
        /*0038*/ 	.dword	_ZN39_INTERNAL_08723a87_4_k_cu_1429ac35_89924cuda3std3__441_GLOBAL__N__08723a87_4_k_cu_1429ac35_89926ignoreE
	.align		8
        /*0040*/ 	.dword	_ZN39_INTERNAL_08723a87_4_k_cu_1429ac35_89924cuda3std3__419piecewise_constructE
	.align		8
        /*0048*/ 	.dword	_ZN39_INTERNAL_08723a87_4_k_cu_1429ac35_89924cuda3std3__48in_placeE
	.align		8
        /*0050*/ 	.dword	_ZN39_INTERNAL_08723a87_4_k_cu_1429ac35_89924cuda3std6ranges3__45__cpo4swapE
	.align		8
        /*0058*/ 	.dword	_ZN39_INTERNAL_08723a87_4_k_cu_1429ac35_89924cuda3std6ranges3__45__cpo9iter_moveE
	.align		8
        /*0060*/ 	.dword	_ZN39_INTERNAL_08723a87_4_k_cu_1429ac35_89924cute7productE
	.align		8
        /*0068*/ 	.dword	_ZN39_INTERNAL_08723a87_4_k_cu_1429ac35_89924cute1_E
	.align		8
        /*0070*/ 	.dword	$str$25
	.align		8
        /*0078*/ 	.dword	$str$26
	.align		8
        /*0080*/ 	.dword	$str$27
	.align		8
        /*0088*/ 	.dword	$str$28


//--------------------- .text._ZN7cutlass13device_kernelINS_4gemm6kernel13GemmUniversalIN4cute5tupleIJiiiiEEENS1_10collective13CollectiveMmaINS1_35MainloopSm100TmaUmmaWarpSpecializedILi5ELi2ELi4ENS5_IJNS4_1CILi2EEENSA_ILi1EEESC_EEEEENS5_IJNSA_ILi64EEENSA_ILi128EEENSA_ILi32EEEEEENS_12float_e4m3_tENS5_IJlSC_lEEESJ_SK_NS4_8TiledMMAINS4_8MMA_AtomIJNS4_10MMA_TraitsINS4_19SM100_MMA_F8F6F4_SSEJSJ_SJ_fSF_SG_NS4_17integral_constantINS4_4UMMA5MajorELSR_0EEESS_NSP_INSQ_7ScaleInELST_0EEESU_EEEEEENS4_6LayoutINS5_IJSC_SC_SC_EEENS5_IJNSA_ILi0EEESZ_SZ_EEEEENS5_IJNS4_10UnderscoreES12_S12_EEEEENS4_13SM90_TMA_LOADENS4_14ComposedLayoutINS4_7SwizzleILi1ELi4ELi3EEENS4_18smem_ptr_flag_bitsILi8EEENSX_INS5_IJNSA_ILi8EEESH_EEENS5_IJSH_SC_EEEEEEEvNS4_8identityENS4_23SM90_TMA_LOAD_MULTICASTES1F_vS1G_EENS_8epilogue10collective18CollectiveEpilogueINS1J_23Sm100TmaWarpSpecializedILi2ELi2ELi32ELb0ELb0EEEJSI_NS5_IJNSX_ISF_SC_EES1O_EEESJ_SK_SJ_SK_NS1J_6fusion15FusionCallbacksIS1N_NS1Q_17LinearCombinationISJ_fSJ_fLNS_15FloatRoundStyleE2EEESI_S1P_JEEENS4_5SM1004TMEM4LOAD26SM100_TMEM_LOAD_16dp32b32xES15_NS16_INS17_ILi2ELi4ELi3EEES1A_NSX_INS5_IJS1B_SF_EEENS5_IJSF_SC_EEEEEEENS4_39AutoVectorizingCopyWithAssumedAlignmentILi128EEENS4_14SM90_TMA_STOREES24_S26_S26_EEEvvEEEEvNT_6ParamsE --------------------------
	.section	.text._ZN7cutlass13device_kernelINS_4gemm6kernel13GemmUniversalIN4cute5tupleIJiiiiEEENS1_10collective13CollectiveMmaINS1_35MainloopSm100TmaUmmaWarpSpecializedILi5ELi2ELi4ENS5_IJNS4_1CILi2EEENSA_ILi1EEESC_EEEEENS5_IJNSA_ILi64EEENSA_ILi128EEENSA_ILi32EEEEEENS_12float_e4m3_tENS5_IJlSC_lEEESJ_SK_NS4_8TiledMMAINS4_8MMA_AtomIJNS4_10MMA_TraitsINS4_19SM100_MMA_F8F6F4_SSEJSJ_SJ_fSF_SG_NS4_17integral_constantINS4_4UMMA5MajorELSR_0EEESS_NSP_INSQ_7ScaleInELST_0EEESU_EEEEEENS4_6LayoutINS5_IJSC_SC_SC_EEENS5_IJNSA_ILi0EEESZ_SZ_EEEEENS5_IJNS4_10UnderscoreES12_S12_EEEEENS4_13SM90_TMA_LOADENS4_14ComposedLayoutINS4_7SwizzleILi1ELi4ELi3EEENS4_18smem_ptr_flag_bitsILi8EEENSX_INS5_IJNSA_ILi8EEESH_EEENS5_IJSH_SC_EEEEEEEvNS4_8identityENS4_23SM90_TMA_LOAD_MULTICASTES1F_vS1G_EENS_8epilogue10collective18CollectiveEpilogueINS1J_23Sm100TmaWarpSpecializedILi2ELi2ELi32ELb0ELb0EEEJSI_NS5_IJNSX_ISF_SC_EES1O_EEESJ_SK_SJ_SK_NS1J_6fusion15FusionCallbacksIS1N_NS1Q_17LinearCombinationISJ_fSJ_fLNS_15FloatRoundStyleE2EEESI_S1P_JEEENS4_5SM1004TMEM4LOAD26SM100_TMEM_LOAD_16dp32b32xES15_NS16_INS17_ILi2ELi4ELi3EEES1A_NSX_INS5_IJS1B_SF_EEENS5_IJSF_SC_EEEEEEENS4_39AutoVectorizingCopyWithAssumedAlignmentILi128EEENS4_14SM90_TMA_STOREES24_S26_S26_EEEvvEEEEvNT_6ParamsE,"ax",@progbits
	.align	128
.text._ZN7cutlass13device_kernelINS_4gemm6kernel13GemmUniversalIN4cute5tupleIJiiiiEEENS1_10collective13CollectiveMmaINS1_35MainloopSm100TmaUmmaWarpSpecializedILi5ELi2ELi4ENS5_IJNS4_1CILi2EEENSA_ILi1EEESC_EEEEENS5_IJNSA_ILi64EEENSA_ILi128EEENSA_ILi32EEEEEENS_12float_e4m3_tENS5_IJlSC_lEEESJ_SK_NS4_8TiledMMAINS4_8MMA_AtomIJNS4_10MMA_TraitsINS4_19SM100_MMA_F8F6F4_SSEJSJ_SJ_fSF_SG_NS4_17integral_constantINS4_4UMMA5MajorELSR_0EEESS_NSP_INSQ_7ScaleInELST_0EEESU_EEEEEENS4_6LayoutINS5_IJSC_SC_SC_EEENS5_IJNSA_ILi0EEESZ_SZ_EEEEENS5_IJNS4_10UnderscoreES12_S12_EEEEENS4_13SM90_TMA_LOADENS4_14ComposedLayoutINS4_7SwizzleILi1ELi4ELi3EEENS4_18smem_ptr_flag_bitsILi8EEENSX_INS5_IJNSA_ILi8EEESH_EEENS5_IJSH_SC_EEEEEEEvNS4_8identityENS4_23SM90_TMA_LOAD_MULTICASTES1F_vS1G_EENS_8epilogue10collective18CollectiveEpilogueINS1J_23Sm100TmaWarpSpecializedILi2ELi2ELi32ELb0ELb0EEEJSI_NS5_IJNSX_ISF_SC_EES1O_EEESJ_SK_SJ_SK_NS1J_6fusion15FusionCallbacksIS1N_NS1Q_17LinearCombinationISJ_fSJ_fLNS_15FloatRoundStyleE2EEESI_S1P_JEEENS4_5SM1004TMEM4LOAD26SM100_TMEM_LOAD_16dp32b32xES15_NS16_INS17_ILi2ELi4ELi3EEES1A_NSX_INS5_IJS1B_SF_EEENS5_IJSF_SC_EEEEEEENS4_39AutoVectorizingCopyWithAssumedAlignmentILi128EEENS4_14SM90_TMA_STOREES24_S26_S26_EEEvvEEEEvNT_6ParamsE:
        .type           _ZN7cutlass13device_kernelINS_4gemm6kernel13GemmUniversalIN4cute5tupleIJiiiiEEENS1_10collective13CollectiveMmaINS1_35MainloopSm100TmaUmmaWarpSpecializedILi5ELi2ELi4ENS5_IJNS4_1CILi2EEENSA_ILi1EEESC_EEEEENS5_IJNSA_ILi64EEENSA_ILi128EEENSA_ILi32EEEEEENS_12float_e4m3_tENS5_IJlSC_lEEESJ_SK_NS4_8TiledMMAINS4_8MMA_AtomIJNS4_10MMA_TraitsINS4_19SM100_MMA_F8F6F4_SSEJSJ_SJ_fSF_SG_NS4_17integral_constantINS4_4UMMA5MajorELSR_0EEESS_NSP_INSQ_7ScaleInELST_0EEESU_EEEEEENS4_6LayoutINS5_IJSC_SC_SC_EEENS5_IJNSA_ILi0EEESZ_SZ_EEEEENS5_IJNS4_10UnderscoreES12_S12_EEEEENS4_13SM90_TMA_LOADENS4_14ComposedLayoutINS4_7SwizzleILi1ELi4ELi3EEENS4_18smem_ptr_flag_bitsILi8EEENSX_INS5_IJNSA_ILi8EEESH_EEENS5_IJSH_SC_EEEEEEEvNS4_8identityENS4_23SM90_TMA_LOAD_MULTICASTES1F_vS1G_EENS_8epilogue10collective18CollectiveEpilogueINS1J_23Sm100TmaWarpSpecializedILi2ELi2ELi32ELb0ELb0EEEJSI_NS5_IJNSX_ISF_SC_EES1O_EEESJ_SK_SJ_SK_NS1J_6fusion15FusionCallbacksIS1N_NS1Q_17LinearCombinationISJ_fSJ_fLNS_15FloatRoundStyleE2EEESI_S1P_JEEENS4_5SM1004TMEM4LOAD26SM100_TMEM_LOAD_16dp32b32xES15_NS16_INS17_ILi2ELi4ELi3EEES1A_NSX_INS5_IJS1B_SF_EEENS5_IJSF_SC_EEEEEEENS4_39AutoVectorizingCopyWithAssumedAlignmentILi128EEENS4_14SM90_TMA_STOREES24_S26_S26_EEEvvEEEEvNT_6ParamsE,@function
        .size           _ZN7cutlass13device_kernelINS_4gemm6kernel13GemmUniversalIN4cute5tupleIJiiiiEEENS1_10collective13CollectiveMmaINS1_35MainloopSm100TmaUmmaWarpSpecializedILi5ELi2ELi4ENS5_IJNS4_1CILi2EEENSA_ILi1EEESC_EEEEENS5_IJNSA_ILi64EEENSA_ILi128EEENSA_ILi32EEEEEENS_12float_e4m3_tENS5_IJlSC_lEEESJ_SK_NS4_8TiledMMAINS4_8MMA_AtomIJNS4_10MMA_TraitsINS4_19SM100_MMA_F8F6F4_SSEJSJ_SJ_fSF_SG_NS4_17integral_constantINS4_4UMMA5MajorELSR_0EEESS_NSP_INSQ_7ScaleInELST_0EEESU_EEEEEENS4_6LayoutINS5_IJSC_SC_SC_EEENS5_IJNSA_ILi0EEESZ_SZ_EEEEENS5_IJNS4_10UnderscoreES12_S12_EEEEENS4_13SM90_TMA_LOADENS4_14ComposedLayoutINS4_7SwizzleILi1ELi4ELi3EEENS4_18smem_ptr_flag_bitsILi8EEENSX_INS5_IJNSA_ILi8EEESH_EEENS5_IJSH_SC_EEEEEEEvNS4_8identityENS4_23SM90_TMA_LOAD_MULTICASTES1F_vS1G_EENS_8epilogue10collective18CollectiveEpilogueINS1J_23Sm100TmaWarpSpecializedILi2ELi2ELi32ELb0ELb0EEEJSI_NS5_IJNSX_ISF_SC_EES1O_EEESJ_SK_SJ_SK_NS1J_6fusion15FusionCallbacksIS1N_NS1Q_17LinearCombinationISJ_fSJ_fLNS_15FloatRoundStyleE2EEESI_S1P_JEEENS4_5SM1004TMEM4LOAD26SM100_TMEM_LOAD_16dp32b32xES15_NS16_INS17_ILi2ELi4ELi3EEES1A_NSX_INS5_IJS1B_SF_EEENS5_IJSF_SC_EEEEEEENS4_39AutoVectorizingCopyWithAssumedAlignmentILi128EEENS4_14SM90_TMA_STOREES24_S26_S26_EEEvvEEEEvNT_6ParamsE,(.L_x_152 - _ZN7cutlass13device_kernelINS_4gemm6kernel13GemmUniversalIN4cute5tupleIJiiiiEEENS1_10collective13CollectiveMmaINS1_35MainloopSm100TmaUmmaWarpSpecializedILi5ELi2ELi4ENS5_IJNS4_1CILi2EEENSA_ILi1EEESC_EEEEENS5_IJNSA_ILi64EEENSA_ILi128EEENSA_ILi32EEEEEENS_12float_e4m3_tENS5_IJlSC_lEEESJ_SK_NS4_8TiledMMAINS4_8MMA_AtomIJNS4_10MMA_TraitsINS4_19SM100_MMA_F8F6F4_SSEJSJ_SJ_fSF_SG_NS4_17integral_constantINS4_4UMMA5MajorELSR_0EEESS_NSP_INSQ_7ScaleInELST_0EEESU_EEEEEENS4_6LayoutINS5_IJSC_SC_SC_EEENS5_IJNSA_ILi0EEESZ_SZ_EEEEENS5_IJNS4_10UnderscoreES12_S12_EEEEENS4_13SM90_TMA_LOADENS4_14ComposedLayoutINS4_7SwizzleILi1ELi4ELi3EEENS4_18smem_ptr_flag_bitsILi8EEENSX_INS5_IJNSA_ILi8EEESH_EEENS5_IJSH_SC_EEEEEEEvNS4_8identityENS4_23SM90_TMA_LOAD_MULTICASTES1F_vS1G_EENS_8epilogue10collective18CollectiveEpilogueINS1J_23Sm100TmaWarpSpecializedILi2ELi2ELi32ELb0ELb0EEEJSI_NS5_IJNSX_ISF_SC_EES1O_EEESJ_SK_SJ_SK_NS1J_6fusion15FusionCallbacksIS1N_NS1Q_17LinearCombinationISJ_fSJ_fLNS_15FloatRoundStyleE2EEESI_S1P_JEEENS4_5SM1004TMEM4LOAD26SM100_TMEM_LOAD_16dp32b32xES15_NS16_INS17_ILi2ELi4ELi3EEES1A_NSX_INS5_IJS1B_SF_EEENS5_IJSF_SC_EEEEEEENS4_39AutoVectorizingCopyWithAssumedAlignmentILi128EEENS4_14SM90_TMA_STOREES24_S26_S26_EEEvvEEEEvNT_6ParamsE)
        .other          _ZN7cutlass13device_kernelINS_4gemm6kernel13GemmUniversalIN4cute5tupleIJiiiiEEENS1_10collective13CollectiveMmaINS1_35MainloopSm100TmaUmmaWarpSpecializedILi5ELi2ELi4ENS5_IJNS4_1CILi2EEENSA_ILi1EEESC_EEEEENS5_IJNSA_ILi64EEENSA_ILi128EEENSA_ILi32EEEEEENS_12float_e4m3_tENS5_IJlSC_lEEESJ_SK_NS4_8TiledMMAINS4_8MMA_AtomIJNS4_10MMA_TraitsINS4_19SM100_MMA_F8F6F4_SSEJSJ_SJ_fSF_SG_NS4_17integral_constantINS4_4UMMA5MajorELSR_0EEESS_NSP_INSQ_7ScaleInELST_0EEESU_EEEEEENS4_6LayoutINS5_IJSC_SC_SC_EEENS5_IJNSA_ILi0EEESZ_SZ_EEEEENS5_IJNS4_10UnderscoreES12_S12_EEEEENS4_13SM90_TMA_LOADENS4_14ComposedLayoutINS4_7SwizzleILi1ELi4ELi3EEENS4_18smem_ptr_flag_bitsILi8EEENSX_INS5_IJNSA_ILi8EEESH_EEENS5_IJSH_SC_EEEEEEEvNS4_8identityENS4_23SM90_TMA_LOAD_MULTICASTES1F_vS1G_EENS_8epilogue10collective18CollectiveEpilogueINS1J_23Sm100TmaWarpSpecializedILi2ELi2ELi32ELb0ELb0EEEJSI_NS5_IJNSX_ISF_SC_EES1O_EEESJ_SK_SJ_SK_NS1J_6fusion15FusionCallbacksIS1N_NS1Q_17LinearCombinationISJ_fSJ_fLNS_15FloatRoundStyleE2EEESI_S1P_JEEENS4_5SM1004TMEM4LOAD26SM100_TMEM_LOAD_16dp32b32xES15_NS16_INS17_ILi2ELi4ELi3EEES1A_NSX_INS5_IJS1B_SF_EEENS5_IJSF_SC_EEEEEEENS4_39AutoVectorizingCopyWithAssumedAlignmentILi128EEENS4_14SM90_TMA_STOREES24_S26_S26_EEEvvEEEEvNT_6ParamsE,@"STO_CUDA_ENTRY STV_DEFAULT"
_ZN7cutlass13device_kernelINS_4gemm6kernel13GemmUniversalIN4cute5tupleIJiiiiEEENS1_10collective13CollectiveMmaINS1_35MainloopSm100TmaUmmaWarpSpecializedILi5ELi2ELi4ENS5_IJNS4_1CILi2EEENSA_ILi1EEESC_EEEEENS5_IJNSA_ILi64EEENSA_ILi128EEENSA_ILi32EEEEEENS_12float_e4m3_tENS5_IJlSC_lEEESJ_SK_NS4_8TiledMMAINS4_8MMA_AtomIJNS4_10MMA_TraitsINS4_19SM100_MMA_F8F6F4_SSEJSJ_SJ_fSF_SG_NS4_17integral_constantINS4_4UMMA5MajorELSR_0EEESS_NSP_INSQ_7ScaleInELST_0EEESU_EEEEEENS4_6LayoutINS5_IJSC_SC_SC_EEENS5_IJNSA_ILi0EEESZ_SZ_EEEEENS5_IJNS4_10UnderscoreES12_S12_EEEEENS4_13SM90_TMA_LOADENS4_14ComposedLayoutINS4_7SwizzleILi1ELi4ELi3EEENS4_18smem_ptr_flag_bitsILi8EEENSX_INS5_IJNSA_ILi8EEESH_EEENS5_IJSH_SC_EEEEEEEvNS4_8identityENS4_23SM90_TMA_LOAD_MULTICASTES1F_vS1G_EENS_8epilogue10collective18CollectiveEpilogueINS1J_23Sm100TmaWarpSpecializedILi2ELi2ELi32ELb0ELb0EEEJSI_NS5_IJNSX_ISF_SC_EES1O_EEESJ_SK_SJ_SK_NS1J_6fusion15FusionCallbacksIS1N_NS1Q_17LinearCombinationISJ_fSJ_fLNS_15FloatRoundStyleE2EEESI_S1P_JEEENS4_5SM1004TMEM4LOAD26SM100_TMEM_LOAD_16dp32b32xES15_NS16_INS17_ILi2ELi4ELi3EEES1A_NSX_INS5_IJS1B_SF_EEENS5_IJSF_SC_EEEEEEENS4_39AutoVectorizingCopyWithAssumedAlignmentILi128EEENS4_14SM90_TMA_STOREES24_S26_S26_EEEvvEEEEvNT_6ParamsE:
[----:B------:R-:W1:Y:S01]  /*0000*/  LDC R1, c[0x0][0x37c] ;  /* 0x0000df00ff017b82 */ /* 0x000e620000000800 */
[----:B------:R-:W2:Y:S01]  /*0010*/  S2R R93, SR_TID.X ;  /* 0x00000000005d7919 */ /* 0x000ea20000002100 */
[----:B------:R-:W3:Y:S01]  /*0020*/  LDCU.64 UR8, c[0x0][0x890] ;  /* 0x00011200ff0877ac */ /* 0x000ee20008000a00 */
[----:B------:R-:W-:Y:S02]  /*0030*/  PRMT R84, RZ, 0x7610, R84 ;  /* 0x00007610ff547816 */ /* 0x000fe40000000054 */
[----:B------:R-:W-:Y:S01]  /*0040*/  ELECT P3, URZ, PT ;  /* 0x0000000000ff782f */ /* 0x000fe20003860000 */
[----:B---3--:R-:W-:-:S04]  /*0050*/  UISETP.NE.U32.AND UP0, UPT, UR8, URZ, UPT ;  /* 0x000000ff0800728c */ /* 0x008fc8000bf05070 */
[----:B------:R-:W-:Y:S01]  /*0060*/  UISETP.NE.AND.EX UP0, UPT, UR9, URZ, UPT, UP0 ;  /* 0x000000ff0900728c */ /* 0x000fe2000bf05300 */
[----:B--2---:R-:W-:-:S05]  /*0070*/  SHF.R.U32.HI R85, RZ, 0x5, R93 ;  /* 0x00000005ff557819 */ /* 0x004fca000001165d */
[----:B------:R-:W2:Y:S02]  /*0080*/  SHFL.IDX PT, R0, R85, RZ, 0x1f ;  /* 0x00001fff55007589 */ /* 0x000ea400000e0000 */
[----:B--2---:R-:W-:Y:S01]  /*0090*/  R2UR UR18, R0 ;  /* 0x00000000001272ca */ /* 0x004fe200000e0000 */
[----:B-1----:R-:W-:-:S14]  /*00a0*/  BRA.U UP0, `(.L_x_0) ;  /* 0x0000000100307547 */ /* 0x002fdc000b800000 */
[----:B------:R-:W1:Y:S02]  /*00b0*/  LDCU.64 UR4, c[0x0][0x888] ;  /* 0x00011100ff0477ac */ /* 0x000e640008000a00 */
[----:B-1----:R-:W-:-:S04]  /*00c0*/  UISETP.NE.U32.AND UP0, UPT, UR4, URZ, UPT ;  /* 0x000000ff0400728c */ /* 0x002fc8000bf05070 */
[----:B------:R-:W-:-:S09]  /*00d0*/  UISETP.NE.AND.EX UP0, UPT, UR5, URZ, UPT, UP0 ;  /* 0x000000ff0500728c */ /* 0x000fd2000bf05300 */
[----:B------:R-:W-:Y:S05]  /*00e0*/  BRA.U !UP0, `(.L_x_1) ;  /* 0x0000000108147547 */ /* 0x000fea000b800000 */
[----:B------:R-:W1:Y:S01]  /*00f0*/  LDC.64 R2, c[0x0][0x888] ;  /* 0x00022200ff027b82 */ /* 0x000e620000000a00 */
[----:B------:R-:W1:Y:S02]  /*0100*/  LDCU.64 UR4, c[0x0][0x358] ;  /* 0x00006b00ff0477ac */ /* 0x000e640008000a00 */
[----:B-1----:R1:W5:Y:S01]  /*0110*/  LDG.E R41, desc[UR4][R2.64] ;  /* 0x0000000402297981 */ /* 0x002362000c1e1900 */
[----:B------:R-:W-:Y:S01]  /*0120*/  HFMA2 R84, -RZ, RZ, 0, 5.9604644775390625e-08 ;  /* 0x00000001ff547431 */ /* 0x000fe200000001ff */
[----:B------:R-:W-:Y:S05]  /*0130*/  BRA `(.L_x_0) ;  /* 0x00000000000c7947 */ /* 0x000fea0003800000 */
.L_x_1:
[----:B------:R-:W1:Y:S01]  /*0140*/  LDCU UR4, c[0x0][0x880] ;  /* 0x00011000ff0477ac */ /* 0x000e620008000800 */
[----:B------:R-:W-:Y:S01]  /*0150*/  HFMA2 R84, -RZ, RZ, 0, 5.9604644775390625e-08 ;  /* 0x00000001ff547431 */ /* 0x000fe200000001ff */
[----:B-1----:R-:W-:-:S07]  /*0160*/  MOV R41, UR4 ;  /* 0x0000000400297c02 */ /* 0x002fce0008000f00 */
.L_x_0:
[----:B------:R-:W2:Y:S02]  /*0170*/  LDCU.64 UR4, c[0x0][0x8b0] ;  /* 0x00011600ff0477ac */ /* 0x000ea40008000a00 */
[----:B--2---:R-:W-:-:S04]  /*0180*/  UISETP.NE.U32.AND UP0, UPT, UR4, URZ, UPT ;  /* 0x000000ff0400728c */ /* 0x004fc8000bf05070 */
[----:B------:R-:W-:-:S09]  /*0190*/  UISETP.NE.AND.EX UP0, UPT, UR5, URZ, UPT, UP0 ;  /* 0x000000ff0500728c */ /* 0x000fd2000bf05300 */
[----:B------:R-:W-:Y:S05]  /*01a0*/  BRA.U UP0, `(.L_x_2) ;  /* 0x0000000100287547 */ /* 0x000fea000b800000 */
[----:B------:R-:W2:Y:S02]  /*01b0*/  LDCU.64 UR4, c[0x0][0x8a8] ;  /* 0x00011500ff0477ac */ /* 0x000ea40008000a00 */
[----:B--2---:R-:W-:-:S04]  /*01c0*/  UISETP.NE.U32.AND UP0, UPT, UR4, URZ, UPT ;  /* 0x000000ff0400728c */ /* 0x004fc8000bf05070 */
[----:B------:R-:W-:-:S09]  /*01d0*/  UISETP.NE.AND.EX UP0, UPT, UR5, URZ, UPT, UP0 ;  /* 0x000000ff0500728c */ /* 0x000fd2000bf05300 */
[----:B------:R-:W-:Y:S05]  /*01e0*/  BRA.U !UP0, `(.L_x_3) ;  /* 0x0000000108107547 */ /* 0x000fea000b800000 */
[----:B------:R-:W2:Y:S01]  /*01f0*/  LDC.64 R38, c[0x0][0x8a8] ;  /* 0x00022a00ff267b82 */ /* 0x000ea20000000a00 */
[----:B------:R-:W2:Y:S02]  /*0200*/  LDCU.64 UR4, c[0x0][0x358] ;  /* 0x00006b00ff0477ac */ /* 0x000ea40008000a00 */
[----:B--2---:R2:W5:Y:S01]  /*0210*/  LDG.E R38, desc[UR4][R38.64] ;  /* 0x0000000426267981 */ /* 0x004562000c1e1900 */
[----:B------:R-:W-:Y:S05]  /*0220*/  BRA `(.L_x_2) ;  /* 0x0000000000087947 */ /* 0x000fea0003800000 */
.L_x_3:
[----:B------:R-:W2:Y:S02]  /*0230*/  LDCU UR4, c[0x0][0x8a0] ;  /* 0x00011400ff0477ac */ /* 0x000ea40008000800 */
[----:B--2---:R-:W-:Y:S02]  /*0240*/  MOV R38, UR4 ;  /* 0x0000000400267c02 */ /* 0x004fe40008000f00 */
.L_x_2:
[----:B------:R-:W-:Y:S01]  /*0250*/  IMAD.U32 R0, RZ, RZ, UR18 ;  /* 0x00000012ff007e24 */ /* 0x000fe2000f8e00ff */
[----:B------:R-:W-:Y:S04]  /*0260*/  BSSY.RECONVERGENT B0, `(.L_x_4) ;  /* 0x000000c000007945 */ /* 0x000fe80003800200 */
[C---:B------:R-:W-:Y:S02]  /*0270*/  ISETP.NE.OR P1, PT, R0.reuse, 0x1, !P3 ;  /* 0x000000010000780c */ /* 0x040fe40005f25670 */
[----:B------:R-:W-:-:S11]  /*0280*/  ISETP.NE.OR P0, PT, R0, 0x3, !P3 ;  /* 0x000000030000780c */ /* 0x000fd60005f05670 */
[----:B------:R-:W-:Y:S05]  /*0290*/  @P1 BRA `(.L_x_5) ;  /* 0x0000000000201947 */ /* 0x000fea0003800000 */
[----:B------:R-:W3:Y:S02]  /*02a0*/  LDCU.64 UR4, c[0x0][0x348] ;  /* 0x00006900ff0477ac */ /* 0x000ee40008000a00 */
[----:B---3--:R-:W-:Y:S02]  /*02b0*/  UIADD3 UR6, UP1, UPT, UR4, 0x80, URZ ;  /* 0x0000008004067890 */ /* 0x008fe4000ff3e0ff */
[----:B------:R-:W-:Y:S02]  /*02c0*/  UIADD3 UR4, UP0, UPT, UR4, 0x180, URZ ;  /* 0x0000018004047890 */ /* 0x000fe4000ff1e0ff */
[----:B------:R-:W-:Y:S02]  /*02d0*/  UIADD3.X UR7, UPT, UPT, URZ, UR5, URZ, UP1, !UPT ;  /* 0x00000005ff077290 */ /* 0x000fe40008ffe4ff */
[----:B------:R-:W-:-:S07]  /*02e0*/  UIADD3.X UR5, UPT, UPT, URZ, UR5, URZ, UP0, !UPT ;  /* 0x00000005ff057290 */ /* 0x000fce00087fe4ff */
[----:B------:R3:W-:Y:S02]  /*02f0*/  UTMACCTL.PF [UR6] ;  /* 0x00000000060079b9 */ /* 0x0007e40008040000 */
[----:B------:R3:W-:Y:S02]  /*0300*/  UTMACCTL.PF [UR4] ;  /* 0x00000000040079b9 */ /* 0x0007e40008040000 */
[----:B---3--:R-:W-:Y:S01]  /*0310*/  NOP ;  /* 0x0000000000007918 */ /* 0x008fe20000000000 */
.L_x_5:
[----:B------:R-:W-:Y:S05]  /*0320*/  BSYNC.RECONVERGENT B0 ;  /* 0x0000000000007941 */ /* 0x000fea0003800200 */
.L_x_4:
[----:B------:R-:W-:Y:S04]  /*0330*/  BSSY.RECONVERGENT B0, `(.L_x_6) ;  /* 0x000000a000007945 */ /* 0x000fe80003800200 */
        /* <DEDUP_REMOVED lines=9> */
.L_x_7:
[----:B------:R-:W-:Y:S05]  /*03d0*/  BSYNC.RECONVERGENT B0 ;  /* 0x0000000000007941 */ /* 0x000fea0003800200 */
.L_x_6:
[----:B------:R-:W3:Y:S01]  /*03e0*/  LDCU.64 UR4, c[0x0][0x888] ;  /* 0x00011100ff0477ac */ /* 0x000ee20008000a00 */
[----:B------:R-:W-:Y:S02]  /*03f0*/  UISETP.EQ.U32.AND UP2, UPT, UR8, URZ, UPT ;  /* 0x000000ff0800728c */ /* 0x000fe4000bf42070 */
[----:B------:R-:W-:Y:S02]  /*0400*/  UPLOP3.LUT UP3, UPT, UPT, UPT, UPT, 0x80, 0x8 ;  /* 0x000000000008789c */ /* 0x000fe40003f6f070 */
[----:B---3--:R-:W-:-:S04]  /*0410*/  UISETP.NE.U32.AND UP0, UPT, UR4, URZ, UPT ;  /* 0x000000ff0400728c */ /* 0x008fc8000bf05070 */
[----:B------:R-:W-:-:S04]  /*0420*/  UISETP.NE.AND.EX UP1, UPT, UR5, URZ, UPT, UP0 ;  /* 0x000000ff0500728c */ /* 0x000fc8000bf25300 */
[----:B------:R-:W-:-:S04]  /*0430*/  UISETP.EQ.OR.EX UP4, UPT, UR9, URZ, !UP1, UP2 ;  /* 0x000000ff0900728c */ /* 0x000fc8000cf82720 */
[----:B------:R-:W-:-:S06]  /*0440*/  UP2UR UR4, UPR, URZ, 0x10 ;  /* 0x00000010ff047883 */ /* 0x000fcc0008000000 */
[----:B------:R-:W-:Y:S01]  /*0450*/  MOV R86, UR4 ;  /* 0x0000000400567c02 */ /* 0x000fe20008000f00 */
[----:B------:R-:W-:Y:S06]  /*0460*/  BRA.U !UP4, `(.L_x_8) ;  /* 0x000000010c207547 */ /* 0x000fec000b800000 */
[----:B------:R-:W-:Y:S01]  /*0470*/  UISETP.NE.U32.AND UP2, UPT, UR8, URZ, UPT ;  /* 0x000000ff0800728c */ /* 0x000fe2000bf45070 */
[----:B-----5:R-:W-:Y:S01]  /*0480*/  FSETP.NEU.AND P0, PT, R41, RZ, PT ;  /* 0x000000ff2900720b */ /* 0x020fe20003f0d000 */
[----:B------:R-:W-:Y:S02]  /*0490*/  USEL UR4, URZ, 0xffffffff, UP1 ;  /* 0xffffffffff047887 */ /* 0x000fe40008800000 */
[----:B------:R-:W-:-:S10]  /*04a0*/  UISETP.NE.AND.EX UP2, UPT, UR9, URZ, UPT, UP2 ;  /* 0x000000ff0900728c */ /* 0x000fd4000bf45320 */
[----:B------:R-:W-:Y:S01]  /*04b0*/  VOTEU.ANY UP0, P0 ;  /* 0x0000000000ff7886 */ /* 0x000fe20000000100 */
[----:B------:R-:W-:-:S04]  /*04c0*/  @!UP2 USEL UR4, URZ, 0xffffffff, UP0 ;  /* 0xffffffffff04a887 */ /* 0x000fc80008000000 */
[----:B------:R-:W-:-:S04]  /*04d0*/  ULOP3.LUT UR4, UR4, 0x1, URZ, 0xc0, !UPT ;  /* 0x0000000104047892 */ /* 0x000fc8000f8ec0ff */
[----:B------:R-:W-:-:S11]  /*04e0*/  UISETP.NE.U32.AND UP3, UPT, UR4, 0x1, UPT ;  /* 0x000000010400788c */ /* 0x000fd6000bf65070 */
.L_x_8:
[----:B-1----:R-:W1:Y:S01]  /*04f0*/  SHFL.IDX PT, R2, R85, RZ, 0x1f ;  /* 0x00001fff55027589 */ /* 0x002e6200000e0000 */
[----:B------:R-:W-:Y:S01]  /*0500*/  UISETP.NE.AND UP6, UPT, UR18, 0x2, UPT ;  /* 0x000000021200788c */ /* 0x000fe2000bfc5270 */
[----:B-1----:R-:W-:-:S13]  /*0510*/  ISETP.NE.AND P0, PT, R2, RZ, PT ;  /* 0x000000ff0200720c */ /* 0x002fda0003f05270 */
[----:B------:R-:W-:Y:S05]  /*0520*/  @P0 BRA `(.L_x_9) ;  /* 0x0000000000600947 */ /* 0x000fea0003800000 */
[----:B------:R-:W1:Y:S01]  /*0530*/  S2UR UR4, SR_CgaCtaId ;  /* 0x00000000000479c3 */ /* 0x000e620000008800 */
[----:B------:R-:W-:Y:S01]  /*0540*/  UMOV UR5, 0x400 ;  /* 0x0000040000057882 */ /* 0x000fe20000000000 */
[----:B------:R-:W-:Y:S01]  /*0550*/  UMOV UR8, 0x1 ;  /* 0x0000000100087882 */ /* 0x000fe20000000000 */
[----:B------:R-:W-:Y:S01]  /*0560*/  UMOV UR6, 0x2 ;  /* 0x0000000200067882 */ /* 0x000fe20000000000 */
[----:B------:R-:W-:-:S04]  /*0570*/  UIADD3 UR8, UPT, UPT, -UR8, 0x100000, URZ ;  /* 0x0010000008087890 */ /* 0x000fc8000fffe1ff */
[----:B------:R-:W-:Y:S02]  /*0580*/  USHF.L.U32 UR9, UR8, 0xb, URZ ;  /* 0x0000000b08097899 */ /* 0x000fe400080006ff */
[----:B------:R-:W-:Y:S02]  /*0590*/  USHF.L.U32 UR8, UR8, 0x1, URZ ;  /* 0x0000000108087899 */ /* 0x000fe400080006ff */
[----:B------:R-:W-:-:S04]  /*05a0*/  UIADD3 UR6, UPT, UPT, -UR6, 0x100000, URZ ;  /* 0x0010000006067890 */ /* 0x000fc8000fffe1ff */
[----:B------:R-:W-:Y:S02]  /*05b0*/  USHF.L.U32 UR7, UR6, 0xb, URZ ;  /* 0x0000000b06077899 */ /* 0x000fe400080006ff */
[----:B------:R-:W-:Y:S01]  /*05c0*/  USHF.L.U32 UR6, UR6, 0x1, URZ ;  /* 0x0000000106067899 */ /* 0x000fe200080006ff */
[----:B------:R-:W-:Y:S01]  /*05d0*/  ELECT P0, URZ, PT ;  /* 0x0000000000ff782f */ /* 0x000fe20003800000 */
[----:B-1----:R-:W-:Y:S01]  /*05e0*/  ULEA UR4, UR4, UR5, 0x18 ;  /* 0x0000000504047291 */ /* 0x002fe2000f8ec0ff */
[----:B------:R-:W1:Y:S11]  /*05f0*/  FENCE.VIEW.ASYNC.S ;  /* 0x00000000000073c6 */ /* 0x000e760000000000 */
[----:B-1----:R1:W3:Y:S01]  /*0600*/  SYNCS.EXCH.64 URZ, [UR4], UR8 ;  /* 0x0000000804ff75b2 */ /* 0x0022e20008000100 */
[----:B------:R1:W4:Y:S01]  /*0610*/  SYNCS.EXCH.64 URZ, [UR4+0x28], UR6 ;  /* 0x0000280604ff75b2 */ /* 0x0003220008000100 */
[----:B------:R1:W1:Y:S01]  /*0620*/  SYNCS.EXCH.64 URZ, [UR4+0x8], UR8 ;  /* 0x0000080804ff75b2 */ /* 0x0002620008000100 */
[----:B------:R1:W1:Y:S01]  /*0630*/  SYNCS.EXCH.64 URZ, [UR4+0x30], UR6 ;  /* 0x0000300604ff75b2 */ /* 0x0002620008000100 */
[----:B------:R1:W1:Y:S01]  /*0640*/  SYNCS.EXCH.64 URZ, [UR4+0x10], UR8 ;  /* 0x0000100804ff75b2 */ /* 0x0002620008000100 */
[----:B------:R1:W1:Y:S01]  /*0650*/  SYNCS.EXCH.64 URZ, [UR4+0x38], UR6 ;  /* 0x0000380604ff75b2 */ /* 0x0002620008000100 */
[----:B------:R1:W1:Y:S01]  /*0660*/  SYNCS.EXCH.64 URZ, [UR4+0x18], UR8 ;  /* 0x0000180804ff75b2 */ /* 0x0002620008000100 */
[----:B------:R1:W1:Y:S01]  /*0670*/  SYNCS.EXCH.64 URZ, [UR4+0x40], UR6 ;  /* 0x0000400604ff75b2 */ /* 0x0002620008000100 */
[----:B------:R1:W1:Y:S01]  /*0680*/  SYNCS.EXCH.64 URZ, [UR4+0x20], UR8 ;  /* 0x0000200804ff75b2 */ /* 0x0002620008000100 */
[----:B------:R1:W1:Y:S01]  /*0690*/  SYNCS.EXCH.64 URZ, [UR4+0x48], UR6 ;  /* 0x0000480604ff75b2 */ /* 0x0002620008000100 */
[----:B------:R-:W-:Y:S01]  /*06a0*/  NOP ;  /* 0x0000000000007918 */ /* 0x000fe20000000000 */
.L_x_9:
[----:B------:R-:W2:Y:S01]  /*06b0*/  SHFL.IDX PT, R2, R85, RZ, 0x1f ;  /* 0x00001fff55027589 */ /* 0x000ea200000e0000 */
[----:B------:R-:W-:Y:S01]  /*06c0*/  NOP ;  /* 0x0000000000007918 */ /* 0x000fe20000000000 */
[----:B--2---:R-:W-:-:S13]  /*06d0*/  ISETP.NE.AND P0, PT, R2, 0x1, PT ;  /* 0x000000010200780c */ /* 0x004fda0003f05270 */
[----:B------:R-:W-:Y:S05]  /*06e0*/  @P0 BRA `(.L_x_10) ;  /* 0x0000000000480947 */ /* 0x000fea0003800000 */
[----:B-1----:R-:W1:Y:S01]  /*06f0*/  S2UR UR4, SR_CgaCtaId ;  /* 0x00000000000479c3 */ /* 0x002e620000008800 */
        /* <DEDUP_REMOVED lines=12> */
[----:B-1----:R2:W1:Y:S01]  /*07c0*/  SYNCS.EXCH.64 URZ, [UR4+0x50], UR8 ;  /* 0x0000500804ff75b2 */ /* 0x0024620008000100 */
[----:B------:R2:W1:Y:S01]  /*07d0*/  SYNCS.EXCH.64 URZ, [UR4+0x60], UR6 ;  /* 0x0000600604ff75b2 */ /* 0x0004620008000100 */
[----:B------:R2:W1:Y:S01]  /*07e0*/  SYNCS.EXCH.64 URZ, [UR4+0x58], UR8 ;  /* 0x0000580804ff75b2 */ /* 0x0004620008000100 */
[----:B------:R2:W1:Y:S02]  /*07f0*/  SYNCS.EXCH.64 URZ, [UR4+0x68], UR6 ;  /* 0x0000680604ff75b2 */ /* 0x0004640008000100 */
[----:B--2---:R-:W-:Y:S01]  /*0800*/  NOP ;  /* 0x0000000000007918 */ /* 0x004fe20000000000 */
.L_x_10:
[----:B------:R-:W2:Y:S01]  /*0810*/  SHFL.IDX PT, R2, R85, RZ, 0x1f ;  /* 0x00001fff55027589 */ /* 0x000ea200000e0000 */
[----:B------:R-:W-:Y:S01]  /*0820*/  NOP ;  /* 0x0000000000007918 */ /* 0x000fe20000000000 */
[----:B--2---:R-:W-:-:S13]  /*0830*/  ISETP.NE.AND P0, PT, R2, 0x3, PT ;  /* 0x000000030200780c */ /* 0x004fda0003f05270 */
[----:B------:R-:W-:Y:S05]  /*0840*/  @P0 BRA `(.L_x_11) ;  /* 0x0000000000300947 */ /* 0x000fea0003800000 */
[----:B-1----:R-:W1:Y:S01]  /*0850*/  S2UR UR4, SR_CgaCtaId ;  /* 0x00000000000479c3 */ /* 0x002e620000008800 */
[----:B------:R-:W-:Y:S01]  /*0860*/  UMOV UR6, 0x400 ;  /* 0x0000040000067882 */ /* 0x000fe20000000000 */
[----:B------:R-:W-:Y:S01]  /*0870*/  UMOV UR5, 0x20 ;  /* 0x0000002000057882 */ /* 0x000fe20000000000 */
[----:B------:R-:W-:Y:S01]  /*0880*/  ELECT P0, URZ, PT ;  /* 0x0000000000ff782f */ /* 0x000fe20003800000 */
[----:B-1----:R-:W-:Y:S02]  /*0890*/  ULEA UR6, UR4, UR6, 0x18 ;  /* 0x0000000604067291 */ /* 0x002fe4000f8ec0ff */
[----:B------:R-:W-:-:S04]  /*08a0*/  UIADD3 UR4, UPT, UPT, -UR5, 0x100000, URZ ;  /* 0x0010000005047890 */ /* 0x000fc8000fffe1ff */
[----:B------:R-:W-:Y:S02]  /*08b0*/  USHF.L.U32 UR5, UR4, 0xb, URZ ;  /* 0x0000000b04057899 */ /* 0x000fe400080006ff */
[----:B------:R-:W-:Y:S01]  /*08c0*/  USHF.L.U32 UR4, UR4, 0x1, URZ ;  /* 0x0000000104047899 */ /* 0x000fe200080006ff */
[----:B------:R-:W1:Y:S11]  /*08d0*/  FENCE.VIEW.ASYNC.S ;  /* 0x00000000000073c6 */ /* 0x000e760000000000 */
[----:B-1----:R2:W1:Y:S01]  /*08e0*/  SYNCS.EXCH.64 URZ, [UR6+0x70], UR4 ;  /* 0x0000700406ff75b2 */ /* 0x0024620008000100 */
[----:B------:R2:W1:Y:S02]  /*08f0*/  SYNCS.EXCH.64 URZ, [UR6+0x78], UR4 ;  /* 0x0000780406ff75b2 */ /* 0x0004640008000100 */
[----:B--2---:R-:W-:Y:S01]  /*0900*/  NOP ;  /* 0x0000000000007918 */ /* 0x004fe20000000000 */
.L_x_11:
[----:B------:R-:W2:Y:S01]  /*0910*/  SHFL.IDX PT, R2, R85, RZ, 0x1f ;  /* 0x00001fff55027589 */ /* 0x000ea200000e0000 */
[----:B------:R-:W-:Y:S01]  /*0920*/  NOP ;  /* 0x0000000000007918 */ /* 0x000fe20000000000 */
[----:B--2---:R-:W-:-:S13]  /*0930*/  ISETP.NE.AND P0, PT, R2, 0x4, PT ;  /* 0x000000040200780c */ /* 0x004fda0003f05270 */
[----:B------:R-:W-:Y:S05]  /*0940*/  @P0 BRA `(.L_x_12) ;  /* 0x00000000004c0947 */ /* 0x000fea0003800000 */
[----:B-1----:R-:W1:Y:S01]  /*0950*/  S2UR UR6, SR_CgaCtaId ;  /* 0x00000000000679c3 */ /* 0x002e620000008800 */
[----:B------:R-:W-:Y:S01]  /*0960*/  UMOV UR4, 0x1e0 ;  /* 0x000001e000047882 */ /* 0x000fe20000000000 */
[----:B------:R-:W-:Y:S01]  /*0970*/  UMOV UR5, 0x400 ;  /* 0x0000040000057882 */ /* 0x000fe20000000000 */
[----:B------:R-:W-:Y:S01]  /*0980*/  USEL UR4, UR4, 0x1a0, UP3 ;  /* 0x000001a004047887 */ /* 0x000fe20009800000 */
[----:B------:R-:W-:Y:S01]  /*0990*/  UMOV UR8, 0x1 ;  /* 0x0000000100087882 */ /* 0x000fe20000000000 */
[----:B------:R-:W-:Y:S01]  /*09a0*/  ELECT P0, URZ, PT ;  /* 0x0000000000ff782f */ /* 0x000fe20003800000 */
[----:B------:R-:W-:-:S04]  /*09b0*/  UIADD3 UR8, UPT, UPT, -UR8, 0x100000, URZ ;  /* 0x0010000008087890 */ /* 0x000fc8000fffe1ff */
[----:B------:R-:W-:Y:S02]  /*09c0*/  USHF.L.U32 UR9, UR8, 0xb, URZ ;  /* 0x0000000b08097899 */ /* 0x000fe400080006ff */
[----:B------:R-:W-:Y:S02]  /*09d0*/  USHF.L.U32 UR8, UR8, 0x1, URZ ;  /* 0x0000000108087899 */ /* 0x000fe400080006ff */
[----:B-1----:R-:W-:Y:S02]  /*09e0*/  ULEA UR6, UR6, UR5, 0x18 ;  /* 0x0000000506067291 */ /* 0x002fe4000f8ec0ff */
[----:B------:R-:W-:-:S04]  /*09f0*/  UIADD3 UR4, UPT, UPT, -UR4, 0x100000, URZ ;  /* 0x0010000004047890 */ /* 0x000fc8000fffe1ff */
[----:B------:R-:W-:Y:S02]  /*0a00*/  USHF.L.U32 UR5, UR4, 0xb, URZ ;  /* 0x0000000b04057899 */ /* 0x000fe400080006ff */
[----:B------:R-:W-:Y:S01]  /*0a10*/  USHF.L.U32 UR4, UR4, 0x1, URZ ;  /* 0x0000000104047899 */ /* 0x000fe200080006ff */
[----:B------:R-:W1:Y:S03]  /*0a20*/  FENCE.VIEW.ASYNC.S ;  /* 0x00000000000073c6 */ /* 0x000e660000000000 */
[----:B-1----:R2:W1:Y:S08]  /*0a30*/  SYNCS.EXCH.64 URZ, [UR6+0x80], UR8 ;  /* 0x0000800806ff75b2 */ /* 0x0024700008000100 */
[----:B------:R2:W1:Y:S01]  /*0a40*/  SYNCS.EXCH.64 URZ, [UR6+0x90], UR4 ;  /* 0x0000900406ff75b2 */ /* 0x0004620008000100 */
[----:B------:R2:W1:Y:S01]  /*0a50*/  SYNCS.EXCH.64 URZ, [UR6+0x88], UR8 ;  /* 0x0000880806ff75b2 */ /* 0x0004620008000100 */
[----:B------:R2:W1:Y:S02]  /*0a60*/  SYNCS.EXCH.64 URZ, [UR6+0x98], UR4 ;  /* 0x0000980406ff75b2 */ /* 0x0004640008000100 */
[----:B--2---:R-:W-:Y:S01]  /*0a70*/  NOP ;  /* 0x0000000000007918 */ /* 0x004fe20000000000 */
.L_x_12:
        /* <DEDUP_REMOVED lines=20> */
[----:B------:R2:W1:Y:S01]  /*0bc0*/  SYNCS.EXCH.64 URZ, [UR4+0xc8], UR6 ;  /* 0x0000c80604ff75b2 */ /* 0x0004620008000100 */
[----:B------:R2:W1:Y:S01]  /*0bd0*/  SYNCS.EXCH.64 URZ, [UR4+0xb0], UR8 ;  /* 0x0000b00804ff75b2 */ /* 0x0004620008000100 */
[----:B------:R2:W1:Y:S01]  /*0be0*/  SYNCS.EXCH.64 URZ, [UR4+0xd0], UR6 ;  /* 0x0000d00604ff75b2 */ /* 0x0004620008000100 */
[----:B------:R2:W1:Y:S01]  /*0bf0*/  SYNCS.EXCH.64 URZ, [UR4+0xb8], UR8 ;  /* 0x0000b80804ff75b2 */ /* 0x0004620008000100 */
[----:B------:R2:W1:Y:S02]  /*0c00*/  SYNCS.EXCH.64 URZ, [UR4+0xd8], UR6 ;  /* 0x0000d80604ff75b2 */ /* 0x0004640008000100 */
[----:B--2---:R-:W-:Y:S01]  /*0c10*/  NOP ;  /* 0x0000000000007918 */ /* 0x004fe20000000000 */
.L_x_13:
[----:B------:R-:W2:Y:S01]  /*0c20*/  SHFL.IDX PT, R2, R85, RZ, 0x1f ;  /* 0x00001fff55027589 */ /* 0x000ea200000e0000 */
[----:B------:R-:W-:Y:S01]  /*0c30*/  NOP ;  /* 0x0000000000007918 */ /* 0x000fe20000000000 */
[----:B--2---:R-:W-:-:S13]  /*0c40*/  ISETP.NE.AND P0, PT, R2, 0x3, PT ;  /* 0x000000030200780c */ /* 0x004fda0003f05270 */
[----:B------:R-:W-:Y:S05]  /*0c50*/  @P0 BRA `(.L_x_14) ;  /* 0x0000000000380947 */ /* 0x000fea0003800000 */
[----:B------:R-:W2:Y:S01]  /*0c60*/  S2UR UR5, SR_CgaCtaId ;  /* 0x00000000000579c3 */ /* 0x000ea20000008800 */
[----:B-1----:R-:W-:Y:S01]  /*0c70*/  UMOV UR4, 0x400 ;  /* 0x0000040000047882 */ /* 0x002fe20000000000 */
[----:B------:R-:W-:Y:S01]  /*0c80*/  UMOV UR6, 0x20 ;  /* 0x0000002000067882 */ /* 0x000fe20000000000 */
[----:B------:R-:W-:Y:S01]  /*0c90*/  ELECT P0, URZ, PT ;  /* 0x0000000000ff782f */ /* 0x000fe20003800000 */
[----:B------:R-:W-:-:S04]  /*0ca0*/  UIADD3 UR6, UPT, UPT, -UR6, 0x100000, URZ ;  /* 0x0010000006067890 */ /* 0x000fc8000fffe1ff */
[----:B------:R-:W-:Y:S02]  /*0cb0*/  USHF.L.U32 UR7, UR6, 0xb, URZ ;  /* 0x0000000b06077899 */ /* 0x000fe400080006ff */
[----:B------:R-:W-:Y:S02]  /*0cc0*/  USHF.L.U32 UR6, UR6, 0x1, URZ ;  /* 0x0000000106067899 */ /* 0x000fe400080006ff */
[----:B--2---:R-:W-:Y:S01]  /*0cd0*/  ULEA UR4, UR5, UR4, 0x18 ;  /* 0x0000000405047291 */ /* 0x004fe2000f8ec0ff */
[----:B------:R-:W1:Y:S11]  /*0ce0*/  FENCE.VIEW.ASYNC.S ;  /* 0x00000000000073c6 */ /* 0x000e760000000000 */
[----:B-1----:R2:W1:Y:S01]  /*0cf0*/  SYNCS.EXCH.64 URZ, [UR4+0xe0], UR6 ;  /* 0x0000e00604ff75b2 */ /* 0x0024620008000100 */
[----:B------:R2:W1:Y:S01]  /*0d00*/  SYNCS.EXCH.64 URZ, [UR4+0xf0], UR6 ;  /* 0x0000f00604ff75b2 */ /* 0x0004620008000100 */
[----:B------:R2:W1:Y:S01]  /*0d10*/  SYNCS.EXCH.64 URZ, [UR4+0xe8], UR6 ;  /* 0x0000e80604ff75b2 */ /* 0x0004620008000100 */
[----:B------:R2:W1:Y:S02]  /*0d20*/  SYNCS.EXCH.64 URZ, [UR4+0xf8], UR6 ;  /* 0x0000f80604ff75b2 */ /* 0x0004640008000100 */
[----:B--2---:R-:W-:Y:S01]  /*0d30*/  NOP ;  /* 0x0000000000007918 */ /* 0x004fe20000000000 */
.L_x_14:
[----:B-1----:R-:W1:Y:S01]  /*0d40*/  LDCU UR4, c[0x0][0x36c] ;  /* 0x00006d80ff0477ac */ /* 0x002e620008000800 */
[----:B------:R-:W-:Y:S01]  /*0d50*/  ISETP.NE.OR P3, PT, R0, 0x2, !P3 ;  /* 0x000000020000780c */ /* 0x000fe20005f65670 */
[----:B------:R-:W-:Y:S01]  /*0d60*/  NOP ;  /* 0x0000000000007918 */ /* 0x000fe20000000000 */
[----:B------:R-:W-:Y:S01]  /*0d70*/  LOP3.LUT R0, R93, 0x1f, RZ, 0xc0, !PT ;  /* 0x0000001f5d007812 */ /* 0x000fe200078ec0ff */
[----:B------:R-:W-:Y:S02]  /*0d80*/  UISETP.NE.AND UP4, UPT, UR18, URZ, UPT ;  /* 0x000000ff1200728c */ /* 0x000fe4000bf85270 */
[----:B-1----:R-:W-:-:S09]  /*0d90*/  UISETP.EQ.U32.AND UP5, UPT, UR4, 0x1, UPT ;  /* 0x000000010400788c */ /* 0x002fd2000bfa2070 */
[----:B------:R-:W-:Y:S05]  /*0da0*/  BRA.U !UP5, `(.L_x_15) ;  /* 0x000000010d087547 */ /* 0x000fea000b800000 */
[----:B---34-:R-:W-:Y:S01]  /*0db0*/  UCGABAR_ARV ;  /* 0x00000000000079c7 */ /* 0x018fe20008000000 */
[----:B------:R-:W-:Y:S05]  /*0dc0*/  BRA `(.L_x_16) ;  /* 0x0000000000047947 */ /* 0x000fea0003800000 */
.L_x_15:
[----:B---34-:R-:W-:Y:S01]  /*0dd0*/  NOP ;  /* 0x0000000000007918 */ /* 0x018fe20000000000 */
.L_x_16:
[----:B------:R-:W1:Y:S01]  /*0de0*/  S2UR UR20, SR_CTAID.X ;  /* 0x00000000001479c3 */ /* 0x000e620000002500 */
[----:B------:R-:W-:-:S05]  /*0df0*/  CS2R.32 R3, SR_CgaSize ;  /* 0x0000000000037805 */ /* 0x000fca0000008a00 */
[----:B------:R-:W-:-:S05]  /*0e00*/  IMAD R3, R3, -0xa0, RZ ;  /* 0xffffff6003037824 */ /* 0x000fca00078e02ff */
[----:B------:R-:W-:-:S14]  /*0e10*/  R2UR UR5, R3 ;  /* 0x00000000030572ca */ /* 0x000fdc00000e0000 */
[----:B------:R-:W2:Y:S01]  /*0e20*/  LDCU UR5, c[0x0][UR5+0x2b0] ;  /* 0x00005600050577ac */ /* 0x000ea20008000800 */
[----:B------:R-:W-:-:S05]  /*0e30*/  CS2R.32 R3, SR_CgaSize ;  /* 0x0000000000037805 */ /* 0x000fca0000008a00 */
[----:B------:R-:W-:-:S05]  /*0e40*/  IMAD R3, R3, -0xa0, RZ ;  /* 0xffffff6003037824 */ /* 0x000fca00078e02ff */
[----:B------:R-:W-:-:S14]  /*0e50*/  R2UR UR4, R3 ;  /* 0x00000000030472ca */ /* 0x000fdc00000e0000 */
[----:B------:R-:W3:Y:S01]  /*0e60*/  LDCU UR4, c[0x0][UR4+0x2b4] ;  /* 0x00005680040477ac */ /* 0x000ee20008000800 */
[----:B------:R-:W4:Y:S01]  /*0e70*/  S2UR UR30, SR_CTAID.Y ;  /* 0x00000000001e79c3 */ /* 0x000f220000002600 */
[----:B------:R-:W-:-:S05]  /*0e80*/  CS2R.32 R3, SR_CgaSize ;  /* 0x0000000000037805 */ /* 0x000fca0000008a00 */
[----:B------:R-:W-:-:S05]  /*0e90*/  IMAD R3, R3, -0xa0, RZ ;  /* 0xffffff6003037824 */ /* 0x000fca00078e02ff */
[----:B------:R-:W-:-:S14]  /*0ea0*/  R2UR UR62, R3 ;  /* 0x00000000033e72ca */ /* 0x000fdc00000e0000 */
[----:B------:R-:W3:Y:S01]  /*0eb0*/  LDCU UR62, c[0x0][UR62+0x2a0] ;  /* 0x000054003e3e77ac */ /* 0x000ee20008000800 */
[----:B------:R-:W-:-:S05]  /*0ec0*/  CS2R.32 R3, SR_CgaSize ;  /* 0x0000000000037805 */ /* 0x000fca0000008a00 */
[----:B------:R-:W-:-:S05]  /*0ed0*/  IMAD R3, R3, -0xa0, RZ ;  /* 0xffffff6003037824 */ /* 0x000fca00078e02ff */
[----:B------:R-:W-:-:S14]  /*0ee0*/  R2UR UR59, R3 ;  /* 0x00000000033b72ca */ /* 0x000fdc00000e0000 */
[----:B------:R-:W3:Y:S01]  /*0ef0*/  LDCU UR59, c[0x0][UR59+0x2a4] ;  /* 0x000054803b3b77ac */ /* 0x000ee20008000800 */
[----:B------:R-:W3:Y:S01]  /*0f00*/  S2UR UR7, SR_CgaCtaId ;  /* 0x00000000000779c3 */ /* 0x000ee20000008800 */
[----:B------:R-:W3:Y:S01]  /*0f10*/  LDCU UR19, c[0x0][0xb24] ;  /* 0x00016480ff1377ac */ /* 0x000ee20008000800 */
[----:B------:R-:W3:Y:S01]  /*0f20*/  LDCU UR42, c[0x0][0xb24] ;  /* 0x00016480ff2a77ac */ /* 0x000ee20008000800 */
[----:B-1----:R-:W-:Y:S01]  /*0f30*/  I2FP.F32.U32 R3, UR20 ;  /* 0x0000001400037c45 */ /* 0x002fe20008201000 */
[----:B------:R-:W1:Y:S04]  /*0f40*/  LDCU UR23, c[0x0][0xb30] ;  /* 0x00016600ff1777ac */ /* 0x000e680008000800 */
[----:B--2---:R-:W-:Y:S01]  /*0f50*/  FMUL R3, R3, UR5 ;  /* 0x0000000503037c20 */ /* 0x004fe20008400000 */
[----:B----4-:R-:W-:-:S05]  /*0f60*/  I2FP.F32.U32 R2, UR30 ;  /* 0x0000001e00027c45 */ /* 0x010fca0008201000 */
[----:B------:R-:W2:Y:S01]  /*0f70*/  F2I.U32.TRUNC.NTZ R3, R3 ;  /* 0x0000000300037305 */ /* 0x000ea2000020f000 */
[----:B---3--:R-:W-:Y:S01]  /*0f80*/  FMUL R2, R2, UR4 ;  /* 0x0000000402027c20 */ /* 0x008fe20008400000 */
[----:B------:R-:W-:-:S06]  /*0f90*/  USHF.L.U32 UR28, UR7, 0xb, URZ ;  /* 0x0000000b071c7899 */ /* 0x000fcc00080006ff */
[----:B------:R-:W3:Y:S01]  /*0fa0*/  F2I.U32.TRUNC.NTZ R2, R2 ;  /* 0x0000000200027305 */ /* 0x000ee2000020f000 */
[----:B------:R-:W-:Y:S01]  /*0fb0*/  ULOP3.LUT UR28, UR28, 0x800, URZ, 0xc0, !UPT ;  /* 0x000008001c1c7892 */ /* 0x000fe2000f8ec0ff */
[----:B--2---:R-:W-:Y:S02]  /*0fc0*/  R2UR UR4, R3 ;  /* 0x00000000030472ca */ /* 0x004fe400000e0000 */
[----:B---3--:R-:W-:Y:S02]  /*0fd0*/  R2UR UR6, R2 ;  /* 0x00000000020672ca */ /* 0x008fe400000e0000 */
[----:B------:R-:W-:-:S09]  /*0fe0*/  PRMT R2, RZ, 0x7610, R2 ;  /* 0x00007610ff027816 */ /* 0x000fd20000000002 */
[----:B------:R-:W-:-:S04]  /*0ff0*/  UIADD3 UR5, UPT, UPT, -UR4, URZ, URZ ;  /* 0x000000ff04057290 */ /* 0x000fc8000fffe1ff */
[----:B------:R-:W-:Y:S02]  /*1000*/  UIMAD UR62, UR62, UR5, UR20 ;  /* 0x000000053e3e72a4 */ /* 0x000fe4000f8e0214 */
[----:B------:R-:W-:-:S04]  /*1010*/  UIADD3 UR4, UPT, UPT, -UR6, URZ, URZ ;  /* 0x000000ff06047290 */ /* 0x000fc8000fffe1ff */
[----:B------:R-:W-:Y:S01]  /*1020*/  UIMAD UR59, UR59, UR4, UR30 ;  /* 0x000000043b3b72a4 */ /* 0x000fe2000f8e021e */
[----:B-1----:R-:W-:Y:S11]  /*1030*/  BRA.U UP4, `(.L_x_17) ;  /* 0x0000000104247547 */ /* 0x002ff6000b800000 */
[----:B------:R-:W-:-:S04]  /*1040*/  UISETP.NE.AND UP0, UPT, UR59, URZ, UPT ;  /* 0x000000ff3b00728c */ /* 0x000fc8000bf05270 */
[----:B------:R-:W-:-:S04]  /*1050*/  UISETP.EQ.OR UP0, UPT, UR62, URZ, !UP0 ;  /* 0x000000ff3e00728c */ /* 0x000fc8000c702670 */
[----:B------:R-:W-:Y:S02]  /*1060*/  USEL UR5, URZ, 0x1, !UP0 ;  /* 0x00000001ff057887 */ /* 0x000fe4000c000000 */
[----:B------:R-:W-:-:S04]  /*1070*/  UISETP.NE.AND UP0, UPT, UR59, URZ, UPT ;  /* 0x000000ff3b00728c */ /* 0x000fc8000bf05270 */
[----:B------:R-:W-:Y:S02]  /*1080*/  USEL UR4, URZ, 0x2, UP0 ;  /* 0x00000002ff047887 */ /* 0x000fe40008000000 */
[----:B------:R-:W-:-:S04]  /*1090*/  UISETP.NE.AND UP0, UPT, UR62, 0x1, UPT ;  /* 0x000000013e00788c */ /* 0x000fc8000bf05270 */
[----:B------:R-:W-:-:S04]  /*10a0*/  USEL UR4, UR4, 0x2, UP0 ;  /* 0x0000000204047887 */ /* 0x000fc80008000000 */
[----:B------:R-:W-:-:S06]  /*10b0*/  UIADD3 UR4, UPT, UPT, UR5, UR4, URZ ;  /* 0x0000000405047290 */ /* 0x000fcc000fffe0ff */
[----:B------:R-:W-:-:S07]  /*10c0*/  MOV R2, UR4 ;  /* 0x0000000400027c02 */ /* 0x000fce0008000f00 */
.L_x_17:
[----:B------:R-:W1:Y:S01]  /*10d0*/  S2UR UR36, SR_CTAID.Z ;  /* 0x00000000002479c3 */ /* 0x000e620000002700 */
[----:B------:R-:W-:-:S09]  /*10e0*/  UISETP.GE.AND UP0, UPT, UR19, 0x1, UPT ;  /* 0x000000011300788c */ /* 0x000fd2000bf06270 */
[----:B------:R-:W-:Y:S05]  /*10f0*/  BRA.U !UP0, `(.L_x_18) ;  /* 0x0000000108d47547 */ /* 0x000fea000b800000 */
[----:B------:R-:W2:Y:S01]  /*1100*/  LDCU.128 UR12, c[0x0][0xb10] ;  /* 0x00016200ff0c77ac */ /* 0x000ea20008000c00 */
[----:B------:R-:W3:Y:S01]  /*1110*/  LDCU UR21, c[0x0][0xb0c] ;  /* 0x00016180ff1577ac */ /* 0x000ee20008000800 */
[----:B------:R-:W4:Y:S01]  /*1120*/  LDCU UR6, c[0x0][0x370] ;  /* 0x00006e00ff0677ac */ /* 0x000f220008000800 */
[----:B------:R-:W1:Y:S01]  /*1130*/  LDCU UR7, c[0x0][0x374] ;  /* 0x00006e80ff0777ac */ /* 0x000e620008000800 */
[----:B------:R-:W1:Y:S01]  /*1140*/  LDCU UR22, c[0x0][0xb20] ;  /* 0x00016400ff1677ac */ /* 0x000e620008000800 */
[----:B--2---:R-:W-:Y:S02]  /*1150*/  UIMAD.WIDE.U32 UR4, UR20, UR12, URZ ;  /* 0x0000000c140472a5 */ /* 0x004fe4000f8e00ff */
[----:B---3--:R-:W-:Y:S01]  /*1160*/  UISETP.NE.AND UP0, UPT, UR21, 0x1, UPT ;  /* 0x000000011500788c */ /* 0x008fe2000bf05270 */
[----:B------:R-:W2:Y:S01]  /*1170*/  LDCU.64 UR8, c[0x0][0xb28] ;  /* 0x00016500ff0877ac */ /* 0x000ea20008000a00 */
[----:B----4-:R-:W-:-:S03]  /*1180*/  UIMAD.WIDE.U32 UR10, UR6, UR12, URZ ;  /* 0x0000000c060a72a5 */ /* 0x010fc6000f8e00ff */
[----:B------:R-:W-:Y:S01]  /*1190*/  UMOV UR4, UR5 ;  /* 0x0000000500047c82 */ /* 0x000fe20008000000 */
[----:B------:R-:W-:Y:S02]  /*11a0*/  UISETP.NE.AND UP2, UPT, UR19, 0x1, UPT ;  /* 0x000000011300788c */ /* 0x000fe4000bf45270 */
[----:B------:R-:W-:Y:S01]  /*11b0*/  USHF.R.U32.HI UR4, URZ, UR13, UR4 ;  /* 0x0000000dff047299 */ /* 0x000fe20008011604 */
[----:B------:R-:W-:Y:S01]  /*11c0*/  UMOV UR10, UR11 ;  /* 0x0000000b000a7c82 */ /* 0x000fe20008000000 */
[----:B------:R-:W-:Y:S02]  /*11d0*/  UIMAD.WIDE.U32 UR16, UR30, UR15, URZ ;  /* 0x0000000f1e1072a5 */ /* 0x000fe4000f8e00ff */
[----:B------:R-:W-:Y:S02]  /*11e0*/  USEL UR5, UR20, UR4, !UP0 ;  /* 0x0000000414057287 */ /* 0x000fe4000c000000 */
[----:B------:R-:W-:Y:S02]  /*11f0*/  @UP0 USHF.R.U32.HI UR6, URZ, UR13, UR10 ;  /* 0x0000000dff060299 */ /* 0x000fe4000801160a */
[----:B------:R-:W-:-:S02]  /*1200*/  UISETP.NE.AND UP0, UPT, UR14, 0x1, UPT ;  /* 0x000000010e00788c */ /* 0x000fc4000bf05270 */
[----:B-1----:R-:W-:Y:S02]  /*1210*/  UIMAD.WIDE.U32 UR10, UR7, UR15, URZ ;  /* 0x0000000f070a72a5 */ /* 0x002fe4000f8e00ff */
[----:B--2---:R-:W-:Y:S01]  /*1220*/  UIMAD.WIDE.U32 UR12, UR6, UR8, URZ ;  /* 0x00000008060c72a5 */ /* 0x004fe2000f8e00ff */
[----:B------:R-:W-:Y:S02]  /*1230*/  UMOV UR4, UR17 ;  /* 0x0000001100047c82 */ /* 0x000fe40008000000 */
[----:B------:R-:W-:Y:S02]  /*1240*/  USHF.R.U32.HI UR4, URZ, UR22, UR4 ;  /* 0x00000016ff047299 */ /* 0x000fe40008011604 */
[----:B------:R-:W-:Y:S02]  /*1250*/  UMOV UR10, UR11 ;  /* 0x0000000b000a7c82 */ /* 0x000fe40008000000 */
[----:B------:R-:W-:Y:S01]  /*1260*/  UMOV UR12, UR13 ;  /* 0x0000000d000c7c82 */ /* 0x000fe20008000000 */
[----:B------:R-:W-:-:S02]  /*1270*/  @UP0 USHF.R.U32.HI UR7, URZ, UR22, UR10 ;  /* 0x00000016ff070299 */ /* 0x000fc4000801160a */
[----:B------:R-:W-:Y:S02]  /*1280*/  USEL UR4, UR30, UR4, !UP0 ;  /* 0x000000041e047287 */ /* 0x000fe4000c000000 */
[----:B------:R-:W-:Y:S02]  /*1290*/  UIMAD.WIDE.U32 UR10, UR7, UR8, URZ ;  /* 0x00000008070a72a5 */ /* 0x000fe4000f8e00ff */
[----:B------:R-:W-:Y:S02]  /*12a0*/  @UP2 USHF.R.U32.HI UR6, URZ, UR9, UR12 ;  /* 0x00000009ff062299 */ /* 0x000fe4000801160c */
[----:B------:R-:W-:-:S03]  /*12b0*/  UIMAD.WIDE.U32 UR12, UR4, UR8, URZ ;  /* 0x00000008040c72a5 */ /* 0x000fc6000f8e00ff */
[----:B------:R-:W-:Y:S02]  /*12c0*/  UMOV UR10, UR11 ;  /* 0x0000000b000a7c82 */ /* 0x000fe40008000000 */
[----:B------:R-:W-:Y:S02]  /*12d0*/  @UP2 USHF.R.U32.HI UR7, URZ, UR9, UR10 ;  /* 0x00000009ff072299 */ /* 0x000fe4000801160a */
[----:B------:R-:W-:Y:S02]  /*12e0*/  UIMAD UR10, UR6, UR19, URZ ;  /* 0x00000013060a72a4 */ /* 0x000fe4000f8e02ff */
[----:B------:R-:W-:-:S04]  /*12f0*/  UIMAD UR7, UR7, UR19, URZ ;  /* 0x00000013070772a4 */ /* 0x000fc8000f8e02ff */
[----:B------:R-:W-:-:S03]  /*1300*/  UISETP.GE.AND UP0, UPT, UR4, UR7, UPT ;  /* 0x000000070400728c */ /* 0x000fc6000bf06270 */
[----:B------:R-:W-:Y:S01]  /*1310*/  UMOV UR7, UR13 ;  /* 0x0000000d00077c82 */ /* 0x000fe20008000000 */
[----:B------:R-:W-:Y:S02]  /*1320*/  UISETP.GE.OR UP0, UPT, UR5, UR10, UP0 ;  /* 0x0000000a0500728c */ /* 0x000fe40008706670 */
[----:B------:R-:W-:Y:S02]  /*1330*/  UIMAD.WIDE.U32 UR10, UR5, UR8, URZ ;  /* 0x00000008050a72a5 */ /* 0x000fe4000f8e00ff */
[----:B------:R-:W-:Y:S02]  /*1340*/  USHF.R.U32.HI UR7, URZ, UR9, UR7 ;  /* 0x00000009ff077299 */ /* 0x000fe40008011607 */
[----:B------:R-:W-:Y:S02]  /*1350*/  UIADD3 UR10, UPT, UPT, -UR4, URZ, URZ ;  /* 0x000000ff040a7290 */ /* 0x000fe4000fffe1ff */
[----:B------:R-:W-:Y:S02]  /*1360*/  USEL UR7, UR4, UR7, !UP2 ;  /* 0x0000000704077287 */ /* 0x000fe4000d000000 */
[----:B------:R-:W-:Y:S01]  /*1370*/  UIMAD UR10, UR14, UR10, UR30 ;  /* 0x0000000a0e0a72a4 */ /* 0x000fe2000f8e021e */
[----:B------:R-:W-:Y:S01]  /*1380*/  @!UP0 UMOV UR8, UR11 ;  /* 0x0000000b00088c82 */ /* 0x000fe20008000000 */
[----:B------:R-:W-:-:S02]  /*1390*/  UIADD3 UR11, UPT, UPT, -UR5, URZ, URZ ;  /* 0x000000ff050b7290 */ /* 0x000fc4000fffe1ff */
[----:B------:R-:W-:Y:S02]  /*13a0*/  @!UP0 USHF.R.U32.HI UR8, URZ, UR9, UR8 ;  /* 0x00000009ff088299 */ /* 0x000fe40008011608 */
[----:B------:R-:W-:Y:S02]  /*13b0*/  UIADD3 UR9, UPT, UPT, -UR7, URZ, URZ ;  /* 0x000000ff07097290 */ /* 0x000fe4000fffe1ff */
[----:B------:R-:W-:Y:S02]  /*13c0*/  @!UP0 USEL UR8, UR5, UR8, !UP2 ;  /* 0x0000000805088287 */ /* 0x000fe4000d000000 */
[----:B------:R-:W-:Y:S02]  /*13d0*/  UIMAD UR9, UR19, UR9, UR4 ;  /* 0x00000009130972a4 */ /* 0x000fe4000f8e0204 */
[----:B------:R-:W-:Y:S02]  /*13e0*/  @!UP0 UIADD3 UR7, UPT, UPT, UR7, -UR8, URZ ;  /* 0x8000000807078290 */ /* 0x000fe4000fffe0ff */
[----:B------:R-:W-:-:S02]  /*13f0*/  @!UP0 UIMAD UR6, UR9, UR6, UR8 ;  /* 0x00000006090682a4 */ /* 0x000fc4000f8e0208 */
[----:B------:R-:W-:Y:S02]  /*1400*/  @!UP0 UIMAD UR4, UR7, UR19, UR5 ;  /* 0x00000013070482a4 */ /* 0x000fe4000f8e0205 */
[----:B------:R-:W-:Y:S02]  /*1410*/  UIMAD UR20, UR21, UR11, UR20 ;  /* 0x0000000b151472a4 */ /* 0x000fe4000f8e0214 */
[----:B------:R-:W-:Y:S01]  /*1420*/  UIMAD UR30, UR4, UR14, UR10 ;  /* 0x0000000e041e72a4 */ /* 0x000fe2000f8e020a */
[----:B------:R-:W-:Y:S02]  /*1430*/  @!UP0 UMOV UR5, UR6 ;  /* 0x0000000600058c82 */ /* 0x000fe40008000000 */
[----:B------:R-:W-:-:S12]  /*1440*/  UIMAD UR20, UR5, UR21, UR20 ;  /* 0x00000015051472a4 */ /* 0x000fd8000f8e0214 */
.L_x_18:
[----:B------:R-:W-:-:S09]  /*1450*/  UISETP.NE.AND UP0, UPT, UR23, 0x1, UPT ;  /* 0x000000011700788c */ /* 0x000fd2000bf05270 */
[----:B------:R-:W-:Y:S05]  /*1460*/  BRA.U UP0, `(.L_x_19) ;  /* 0x0000000100407547 */ /* 0x000fea000b800000 */
[----:B------:R-:W2:Y:S01]  /*1470*/  LDCU.128 UR8, c[0x0][0xb10] ;  /* 0x00016200ff0877ac */ /* 0x000ea20008000c00 */
[----:B------:R-:W3:Y:S01]  /*1480*/  LDCU UR12, c[0x0][0xb0c] ;  /* 0x00016180ff0c77ac */ /* 0x000ee20008000800 */
[----:B------:R-:W4:Y:S01]  /*1490*/  LDCU UR13, c[0x0][0xb20] ;  /* 0x00016400ff0d77ac */ /* 0x000f220008000800 */
[----:B--2---:R-:W-:Y:S02]  /*14a0*/  UIMAD.WIDE.U32 UR4, UR20, UR8, URZ ;  /* 0x00000008140472a5 */ /* 0x004fe4000f8e00ff */
[----:B------:R-:W-:Y:S02]  /*14b0*/  UIMAD.WIDE.U32 UR6, UR30, UR11, URZ ;  /* 0x0000000b1e0672a5 */ /* 0x000fe4000f8e00ff */
[----:B---3--:R-:W-:Y:S02]  /*14c0*/  UISETP.NE.AND UP0, UPT, UR12, 0x1, UPT ;  /* 0x000000010c00788c */ /* 0x008fe4000bf05270 */
[----:B------:R-:W-:-:S03]  /*14d0*/  USHF.R.U32.HI UR5, URZ, UR9, UR5 ;  /* 0x00000009ff057299 */ /* 0x000fc60008011605 */
[----:B------:R-:W-:Y:S01]  /*14e0*/  UMOV UR4, UR7 ;  /* 0x0000000700047c82 */ /* 0x000fe20008000000 */
[----:B------:R-:W-:Y:S02]  /*14f0*/  USEL UR5, UR20, UR5, !UP0 ;  /* 0x0000000514057287 */ /* 0x000fe4000c000000 */
[----:B------:R-:W-:Y:S02]  /*1500*/  UISETP.NE.AND UP0, UPT, UR10, 0x1, UPT ;  /* 0x000000010a00788c */ /* 0x000fe4000bf05270 */
[----:B----4-:R-:W-:-:S04]  /*1510*/  USHF.R.U32.HI UR4, URZ, UR13, UR4 ;  /* 0x0000000dff047299 */ /* 0x010fc80008011604 */
[----:B------:R-:W-:-:S04]  /*1520*/  USEL UR4, UR30, UR4, !UP0 ;  /* 0x000000041e047287 */ /* 0x000fc8000c000000 */
[----:B------:R-:W-:Y:S02]  /*1530*/  UIADD3 UR6, UPT, UPT, UR5, -UR4, URZ ;  /* 0x8000000405067290 */ /* 0x000fe4000fffe0ff */
[----:B------:R-:W-:Y:S02]  /*1540*/  UIADD3 UR4, UPT, UPT, -UR5, UR4, URZ ;  /* 0x0000000405047290 */ /* 0x000fe4000fffe1ff */
[----:B------:R-:W-:Y:S02]  /*1550*/  UIMAD UR30, UR6, UR10, UR30 ;  /* 0x0000000a061e72a4 */ /* 0x000fe4000f8e021e */
[----:B------:R-:W-:-:S12]  /*1560*/  UIMAD UR20, UR4, UR12, UR20 ;  /* 0x0000000c041472a4 */ /* 0x000fd8000f8e0214 */
.L_x_19:
[----:B------:R-:W-:Y:S01]  /*1570*/  UISETP.NE.AND UP0, UPT, UR18, 0x2, UPT ;  /* 0x000000021200788c */ /* 0x000fe2000bf05270 */
[----:B------:R-:W-:Y:S09]  /*1580*/  BRA.U !UP5, `(.L_x_20) ;  /* 0x000000010d0c7547 */ /* 0x000ff2000b800000 */
[----:B------:R-:W-:Y:S01]  /*1590*/  UCGABAR_WAIT ;  /* 0x0000000000007dc7 */ /* 0x000fe20008000000 */
[----:B------:R-:W-:Y:S01]  /*15a0*/  CCTL.IVALL ;  /* 0x00000000ff00798f */ /* 0x000fe20002000000 */
[----:B------:R-:W-:Y:S05]  /*15b0*/  BRA `(.L_x_21) ;  /* 0x0000000000047947 */ /* 0x000fea0003800000 */
.L_x_20:
[----:B------:R-:W-:Y:S06]  /*15c0*/  BAR.SYNC.DEFER_BLOCKING 0x0 ;  /* 0x0000000000007b1d */ /* 0x000fec0000010000 */
.L_x_21:
[----:B------:R-:W-:Y:S05]  /*15d0*/  BRA.U UP0, `(.L_x_22) ;  /* 0x0000001100dc7547 */ /* 0x000fea000b800000 */
[----:B------:R-:W2:Y:S01]  /*15e0*/  LDCU UR6, c[0x0][0x38c] ;  /* 0x00007180ff0677ac */ /* 0x000ea20008000800 */
[----:B------:R-:W3:Y:S01]  /*15f0*/  S2UR UR8, SR_CgaCtaId ;  /* 0x00000000000879c3 */ /* 0x000ee20000008800 */
[----:B------:R-:W-:Y:S01]  /*1600*/  PLOP3.LUT P1, PT, PT, PT, UP3, 0x80, 0x8 ;  /* 0x000000000008781c */ /* 0x000fe20003f2f038 */
[----:B------:R-:W-:Y:S01]  /*1610*/  IMAD.MOV.U32 R12, RZ, RZ, 0x1 ;  /* 0x00000001ff0c7424 */ /* 0x000fe200078e00ff */
[----:B------:R-:W-:Y:S01]  /*1620*/  UMOV UR7, 0x400 ;  /* 0x0000040000077882 */ /* 0x000fe20000000000 */
[----:B------:R-:W-:Y:S01]  /*1630*/  UISETP.NE.AND UP1, UPT, UR18, URZ, UPT ;  /* 0x000000ff1200728c */ /* 0x000fe2000bf25270 */
[----:B------:R-:W-:Y:S01]  /*1640*/  ISETP.EQ.OR P2, PT, R0, RZ, P3 ;  /* 0x000000ff0000720c */ /* 0x000fe20001f42670 */
[----:B------:R-:W-:Y:S01]  /*1650*/  USEL UR24, URZ, 0x1, UP6 ;  /* 0x00000001ff187887 */ /* 0x000fe2000b000000 */
[----:B------:R-:W-:Y:S02]  /*1660*/  PLOP3.LUT P1, PT, P1, PT, PT, 0x8, 0x80 ;  /* 0x000000000080781c */ /* 0x000fe40000f2e170 */
[----:B------:R-:W-:Y:S01]  /*1670*/  CS2R R10, SRZ ;  /* 0x00000000000a7805 */ /* 0x000fe2000001ff00 */
[----:B------:R-:W-:Y:S01]  /*1680*/  IMAD.MOV.U32 R9, RZ, RZ, RZ ;  /* 0x000000ffff097224 */ /* 0x000fe200078e00ff */
[----:B------:R-:W4:Y:S01]  /*1690*/  LDCU UR40, c[0x0][0x370] ;  /* 0x00006e00ff2877ac */ /* 0x000f220008000800 */
[----:B------:R-:W-:Y:S01]  /*16a0*/  IMAD.MOV.U32 R8, RZ, RZ, 0x1 ;  /* 0x00000001ff087424 */ /* 0x000fe200078e00ff */
[----:B------:R-:W1:Y:S01]  /*16b0*/  LDCU.64 UR26, c[0x0][0x348] ;  /* 0x00006900ff1a77ac */ /* 0x000e620008000a00 */
[----:B--2---:R-:W-:-:S02]  /*16c0*/  UIADD3 UR5, UPT, UPT, UR6, 0x1f, URZ ;  /* 0x0000001f06057890 */ /* 0x004fc4000fffe0ff */
[----:B------:R-:W-:Y:S02]  /*16d0*/  USHF.R.U32.HI UR45, URZ, 0x5, UR28 ;  /* 0x00000005ff2d7899 */ /* 0x000fe4000801161c */
[----:B------:R-:W-:Y:S02]  /*16e0*/  USHF.R.S32.HI UR4, URZ, 0x1f, UR5 ;  /* 0x0000001fff047899 */ /* 0x000fe40008011405 */
[----:B---3--:R-:W-:Y:S02]  /*16f0*/  ULEA UR7, UR8, UR7, 0x18 ;  /* 0x0000000708077291 */ /* 0x008fe4000f8ec0ff */
[----:B------:R-:W-:Y:S02]  /*1700*/  ULEA.HI UR4, UR4, UR5, URZ, 0x5 ;  /* 0x0000000504047291 */ /* 0x000fe4000f8f28ff */
[----:B------:R-:W-:Y:S02]  /*1710*/  UIADD3 UR46, UPT, UPT, UR6, 0x3e, URZ ;  /* 0x0000003e062e7890 */ /* 0x000fe4000fffe0ff */
[----:B------:R-:W-:-:S02]  /*1720*/  USHF.R.S32.HI UR43, URZ, 0x5, UR4 ;  /* 0x00000005ff2b7899 */ /* 0x000fc40008011404 */
[----:B------:R-:W-:Y:S02]  /*1730*/  UIADD3 UR4, UPT, UPT, UR6, -0x1, URZ ;  /* 0xffffffff06047890 */ /* 0x000fe4000fffe0ff */
[----:B------:R-:W-:Y:S02]  /*1740*/  UISETP.LT.U32.AND UP0, UPT, UR43, 0x5, UPT ;  /* 0x000000052b00788c */ /* 0x000fe4000bf01070 */
[----:B------:R-:W-:Y:S02]  /*1750*/  UISETP.GE.U32.AND UP2, UPT, UR4, -0x3f, UPT ;  /* 0xffffffc10400788c */ /* 0x000fe4000bf46070 */
[----:B------:R-:W-:Y:S01]  /*1760*/  USEL UR41, UR43, 0x5, UP0 ;  /* 0x000000052b297887 */ /* 0x000fe20008000000 */
[----:B------:R-:W2:Y:S03]  /*1770*/  LDCU UR39, c[0x0][0x374] ;  /* 0x00006e80ff2777ac */ /* 0x000ea60008000800 */
[----:B------:R-:W-:-:S02]  /*1780*/  UIADD3 UR21, UPT, UPT, UR41, -0x1, URZ ;  /* 0xffffffff29157890 */ /* 0x000fc4000fffe0ff */
[----:B------:R-:W-:-:S03]  /*1790*/  USEL UR24, UR24, 0x2, UP1 ;  /* 0x0000000218187887 */ /* 0x000fc60008800000 */
[----:B------:R-:W-:Y:S02]  /*17a0*/  @UP2 UIADD3 UR21, UPT, UPT, UR41, URZ, URZ ;  /* 0x000000ff29152290 */ /* 0x000fe4000fffe0ff */
[----:B------:R-:W-:Y:S02]  /*17b0*/  UIADD3 UR29, UPT, UPT, UR7, 0x6c00, UR28 ;  /* 0x00006c00071d7890 */ /* 0x000fe4000fffe01c */
[----:B------:R-:W-:Y:S02]  /*17c0*/  UIADD3 UR44, UPT, UPT, UR43, -UR41, URZ ;  /* 0x800000292b2c7290 */ /* 0x000fe4000fffe0ff */
[----:B------:R-:W-:Y:S01]  /*17d0*/  UIADD3 UR21, UPT, UPT, UR21, 0x1, URZ ;  /* 0x0000000115157890 */ /* 0x000fe2000fffe0ff */
[----:B-1--4-:R-:W-:-:S11]  /*17e0*/  UMOV UR5, URZ ;  /* 0x000000ff00057c82 */ /* 0x012fd60008000000 */
.L_x_42:
[----:B-1----:R-:W1:Y:S02]  /*17f0*/  S2UR UR4, SR_CgaCtaId ;  /* 0x00000000000479c3 */ /* 0x002e640000008800 */
[----:B-1----:R-:W-:-:S09]  /*1800*/  UISETP.NE.AND UP0, UPT, UR4, URZ, UPT ;  /* 0x000000ff0400728c */ /* 0x002fd2000bf05270 */
[----:B------:R-:W-:Y:S05]  /*1810*/  BRA.U UP0, `(.L_x_23) ;  /* 0x0000000100287547 */ /* 0x000fea000b800000 */
[----:B------:R-:W-:Y:S02]  /*1820*/  LEA R0, R9, UR7, 0x3 ;  /* 0x0000000709007c11 */ /* 0x000fe4000f8e18ff */
[----:B------:R-:W-:-:S04]  /*1830*/  SHF.L.U32 R3, R8, 0x1f, RZ ;  /* 0x0000001f08037819 */ /* 0x000fc800000006ff */
[----:B------:R-:W1:Y:S02]  /*1840*/  SYNCS.PHASECHK.TRANS64.TRYWAIT P0, [R0+URZ+0xf0], R3 ;  /* 0x0000f003000075a7 */ /* 0x000e6400080011ff */
[----:B-1----:R-:W-:Y:S05]  /*1850*/  @!P0 BRA `(.L_x_24) ;  /* 0x0000005c00ec8947 */ /* 0x002fea0003800000 */
.L_x_113:
[----:B------:R3:W-:Y:S01]  /*1860*/  SYNCS.ARRIVE.TRANS64.A1T0 RZ, [R0+URZ+0xe0], RZ ;  /* 0x0000e0ff00ff79a7 */ /* 0x0007e200081000ff */
[----:B------:R-:W-:-:S05]  /*1870*/  VIADD R9, R9, 0x1 ;  /* 0x0000000109097836 */ /* 0x000fca0000000000 */
[----:B------:R-:W-:-:S04]  /*1880*/  ISETP.NE.AND P0, PT, R9, 0x2, PT ;  /* 0x000000020900780c */ /* 0x000fc80003f05270 */
[----:B-1----:R-:W-:Y:S02]  /*1890*/  SEL R3, RZ, 0x1, P0 ;  /* 0x00000001ff037807 */ /* 0x002fe40000000000 */
[----:B------:R-:W-:Y:S02]  /*18a0*/  SEL R9, R9, RZ, P0 ;  /* 0x000000ff09097207 */ /* 0x000fe40000000000 */
[----:B------:R-:W-:-:S07]  /*18b0*/  LOP3.LUT R8, R8, R3, RZ, 0x3c, !PT ;  /* 0x0000000308087212 */ /* 0x000fce00078e3cff */
.L_x_23:
[----:B------:R-:W-:Y:S01]  /*18c0*/  ULEA UR4, UR5, UR7, 0x3 ;  /* 0x0000000705047291 */ /* 0x000fe2000f8e18ff */
[----:B---3--:R-:W-:Y:S01]  /*18d0*/  SHF.L.U32 R0, R12, 0x1f, RZ ;  /* 0x0000001f0c007819 */ /* 0x008fe200000006ff */
[----:B------:R-:W-:Y:S02]  /*18e0*/  UISETP.GE.U32.AND UP0, UPT, UR46, 0x3f, UPT ;  /* 0x0000003f2e00788c */ /* 0x000fe4000bf06070 */
[----:B------:R-:W-:Y:S02]  /*18f0*/  USHF.L.U32 UR35, UR20, 0x6, URZ ;  /* 0x0000000614237899 */ /* 0x000fe400080006ff */
[----:B------:R-:W-:Y:S01]  /*1900*/  ULEA UR19, UR30, UR45, 0x7 ;  /* 0x0000002d1e137291 */ /* 0x000fe2000f8e38ff */
[----:B------:R-:W-:Y:S02]  /*1910*/  UMOV UR13, URZ ;  /* 0x000000ff000d7c82 */ /* 0x000fe40008000000 */
[----:B------:R1:W3:Y:S02]  /*1920*/  SYNCS.PHASECHK.TRANS64.TRYWAIT P0, [UR4+0x28], R0 ;  /* 0x00002800ff0075a7 */ /* 0x0002e40008001104 */
[----:B------:R-:W-:Y:S07]  /*1930*/  BRA.U !UP0, `(.L_x_25) ;  /* 0x0000000108bc7547 */ /* 0x000fee000b800000 */
[----:B------:R-:W-:Y:S01]  /*1940*/  UMOV UR6, URZ ;  /* 0x000000ff00067c82 */ /* 0x000fe20008000000 */
[----:B------:R-:W-:-:S05]  /*1950*/  UMOV UR4, UR5 ;  /* 0x0000000500047c82 */ /* 0x000fca0008000000 */
.L_x_31:
[----:B------:R-:W-:Y:S01]  /*1960*/  ULEA UR33, UR4, UR7, 0x3 ;  /* 0x0000000704217291 */ /* 0x000fe2000f8e18ff */
[----:B---3--:R-:W-:Y:S01]  /*1970*/  @!P3 MOV R2, 0x1800 ;  /* 0x000018000002b802 */ /* 0x008fe20000000f00 */
[----:B-1-34-:R-:W-:Y:S10]  /*1980*/  @P0 BRA `(.L_x_26) ;  /* 0x00000000000c0947 */ /* 0x01aff40003800000 */
[----:B------:R-:W-:-:S04]  /*1990*/  SHF.L.U32 R3, R12, 0x1f, RZ ;  /* 0x0000001f0c037819 */ /* 0x000fc800000006ff */
[----:B------:R-:W3:Y:S02]  /*19a0*/  SYNCS.PHASECHK.TRANS64.TRYWAIT P0, [UR33+0x28], R3 ;  /* 0x00002803ff0075a7 */ /* 0x000ee40008001121 */
[----:B---3--:R-:W-:Y:S05]  /*19b0*/  @!P0 BRA `(.L_x_27) ;  /* 0x0000005c00a88947 */ /* 0x008fea0003800000 */
.L_x_26:
[----:B------:R3:W-:Y:S01]  /*19c0*/  @!P3 SYNCS.ARRIVE.TRANS64 RZ, [UR33], R2 ;  /* 0x00000002ffffb9a7 */ /* 0x0007e20008000021 */
[----:B------:R-:W-:-:S04]  /*19d0*/  ULOP3.LUT UR5, UR24, 0x2, URZ, 0xfc, !UPT ;  /* 0x0000000218057892 */ /* 0x000fc8000f8efcff */
[----:B------:R-:W-:-:S09]  /*19e0*/  UISETP.NE.AND UP0, UPT, UR5, 0x2, UPT ;  /* 0x000000020500788c */ /* 0x000fd2000bf05270 */
[----:B------:R-:W-:Y:S05]  /*19f0*/  BRA.U UP0, `(.L_x_28) ;  /* 0x0000000100047547 */ /* 0x000fea000b800000 */
[----:B--2---:R-:W-:Y:S05]  /*1a00*/  BPT.TRAP 0x1 ;  /* 0x000000040000795c */ /* 0x004fea0000300000 */
.L_x_28:
[----:B------:R-:W-:Y:S04]  /*1a10*/  BSSY.RECONVERGENT B0, `(.L_x_29) ;  /* 0x0000003000007945 */ /* 0x000fe80003800200 */
[----:B------:R-:W-:Y:S05]  /*1a20*/  @P2 BRA `(.L_x_30) ;  /* 0x0000000000042947 */ /* 0x000fea0003800000 */
[----:B--2---:R-:W-:Y:S05]  /*1a30*/  BPT.TRAP 0x1 ;  /* 0x000000040000795c */ /* 0x004fea0000300000 */
.L_x_30:
[----:B--2---:R-:W-:Y:S05]  /*1a40*/  BSYNC.RECONVERGENT B0 ;  /* 0x0000000000007941 */ /* 0x004fea0003800200 */
.L_x_29:
[----:B------:R-:W-:Y:S02]  /*1a50*/  UIADD3 UR5, UPT, UPT, UR4, 0x1, URZ ;  /* 0x0000000104057890 */ /* 0x000fe4000fffe0ff */
[----:B------:R-:W-:Y:S02]  /*1a60*/  USHF.L.U32 UR34, UR6, 0x5, URZ ;  /* 0x0000000506227899 */ /* 0x000fe400080006ff */
[----:B------:R-:W-:Y:S02]  /*1a70*/  UISETP.NE.AND UP0, UPT, UR5, 0x5, UPT ;  /* 0x000000050500788c */ /* 0x000fe4000bf05270 */
[----:B------:R-:W-:Y:S02]  /*1a80*/  UIADD3 UR6, UPT, UPT, UR6, 0x1, URZ ;  /* 0x0000000106067890 */ /* 0x000fe4000fffe0ff */
[----:B------:R-:W-:Y:S02]  /*1a90*/  USEL UR9, URZ, 0x1, UP0 ;  /* 0x00000001ff097887 */ /* 0x000fe40008000000 */
[----:B------:R-:W-:-:S02]  /*1aa0*/  USEL UR5, UR5, URZ, UP0 ;  /* 0x000000ff05057287 */ /* 0x000fc40008000000 */
[----:B------:R-:W-:Y:S02]  /*1ab0*/  ULEA UR32, UR4, UR7, 0xb ;  /* 0x0000000704207291 */ /* 0x000fe4000f8e58ff */
[----:B------:R-:W-:Y:S01]  /*1ac0*/  ULEA UR8, UR5, UR7, 0x3 ;  /* 0x0000000705087291 */ /* 0x000fe2000f8e18ff */
[----:B------:R-:W-:Y:S01]  /*1ad0*/  LOP3.LUT R12, R12, UR9, RZ, 0x3c, !PT ;  /* 0x000000090c0c7c12 */ /* 0x000fe2000f8e3cff */
[----:B------:R-:W-:Y:S02]  /*1ae0*/  UIADD3 UR10, UP1, UPT, UR26, 0x80, URZ ;  /* 0x000000801a0a7890 */ /* 0x000fe4000ff3e0ff */
[----:B------:R-:W-:Y:S01]  /*1af0*/  ULEA UR16, UR4, UR28, 0xc ;  /* 0x0000001c04107291 */ /* 0x000fe2000f8e60ff */
[----:B-1----:R-:W-:Y:S01]  /*1b00*/  SHF.L.U32 R0, R12, 0x1f, RZ ;  /* 0x0000001f0c007819 */ /* 0x002fe200000006ff */
[----:B------:R-:W-:Y:S02]  /*1b10*/  UIADD3.X UR11, UPT, UPT, URZ, UR27, URZ, UP1, !UPT ;  /* 0x0000001bff0b7290 */ /* 0x000fe40008ffe4ff */
[----:B------:R-:W-:Y:S01]  /*1b20*/  UIADD3 UR32, UPT, UPT, UR32, 0x4400, URZ ;  /* 0x0000440020207890 */ /* 0x000fe2000fffe0ff */
[----:B------:R4:W1:Y:S01]  /*1b30*/  SYNCS.PHASECHK.TRANS64.TRYWAIT P0, [UR8+0x28], R0 ;  /* 0x00002800ff0075a7 */ /* 0x0008620008001108 */
[----:B------:R-:W-:-:S02]  /*1b40*/  UIADD3 UR8, UP0, UPT, UR26, 0x180, URZ ;  /* 0x000001801a087890 */ /* 0x000fc4000ff1e0ff */
[----:B------:R-:W-:Y:S02]  /*1b50*/  UIADD3 UR16, UPT, UPT, UR7, 0x6c00, UR16 ;  /* 0x00006c0007107890 */ /* 0x000fe4000fffe010 */
[----:B------:R-:W-:Y:S02]  /*1b60*/  UIADD3.X UR9, UPT, UPT, URZ, UR27, URZ, UP0, !UPT ;  /* 0x0000001bff097290 */ /* 0x000fe400087fe4ff */
[----:B------:R-:W-:Y:S01]  /*1b70*/  UISETP.NE.AND UP0, UPT, UR6, UR21, UPT ;  /* 0x000000150600728c */ /* 0x000fe2000bf05270 */
[----:B------:R-:W-:Y:S01]  /*1b80*/  UMOV UR12, 0x0 ;  /* 0x00000000000c7882 */ /* 0x000fe20000000000 */
[----:B------:R-:W-:Y:S01]  /*1b90*/  UMOV UR13, 0x10000000 ;  /* 0x10000000000d7882 */ /* 0x000fe20000000000 */
[----:B------:R-:W-:Y:S01]  /*1ba0*/  UMOV UR4, 0x30000 ;  /* 0x0003000000047882 */ /* 0x000fe20000000000 */
[----:B------:R-:W-:Y:S01]  /*1bb0*/  UMOV UR20, UR36 ;  /* 0x0000002400147c82 */ /* 0x000fe20008000000 */
[----:B------:R-:W-:Y:S01]  /*1bc0*/  UMOV UR17, UR33 ;  /* 0x0000002100117c82 */ /* 0x000fe20008000000 */
[----:B------:R-:W-:Y:S01]  /*1bd0*/  UMOV UR18, UR34 ;  /* 0x0000002200127c82 */ /* 0x000fe20008000000 */
[----:B------:R-:W-:Y:S01]  /*1be0*/  UTMALDG.3D [UR32], [UR10], desc[UR12] ;  /* 0x00000c200a0075b4 */ /* 0x000fe20008011000 */
[----:B------:R2:W-:Y:S02]  /*1bf0*/  UTMALDG.3D.MULTICAST [UR16], [UR8], UR4, desc[UR12] ;  /* 0x00000c10080073b4 */ /* 0x0005e40008011804 */
[----:B--2---:R-:W-:Y:S01]  /*1c00*/  UMOV UR13, UR21 ;  /* 0x00000015000d7c82 */ /* 0x004fe20008000000 */
[----:B------:R-:W-:Y:S01]  /*1c10*/  UMOV UR4, UR5 ;  /* 0x0000000500047c82 */ /* 0x000fe20008000000 */
[----:B------:R-:W-:Y:S05]  /*1c20*/  BRA.U UP0, `(.L_x_31) ;  /* 0xfffffffd004c7547 */ /* 0x000fea000b83ffff */
.L_x_25:
[----:B------:R-:W-:Y:S01]  /*1c30*/  ULEA UR4, UR5, UR7, 0x3 ;  /* 0x0000000705047291 */ /* 0x000fe2000f8e18ff */
[----:B-1--4-:R-:W-:Y:S01]  /*1c40*/  SHF.L.U32 R0, R12, 0x1f, RZ ;  /* 0x0000001f0c007819 */ /* 0x012fe200000006ff */
[----:B------:R-:W-:Y:S01]  /*1c50*/  @!P1 SYNCS.ARRIVE.TRANS64.A1T0 RZ, [UR7+0x78], RZ ;  /* 0x000078ffffff99a7 */ /* 0x000fe20008100007 */
[----:B------:R-:W-:-:S06]  /*1c60*/  UISETP.GT.AND UP0, UPT, UR43, UR41, UPT ;  /* 0x000000292b00728c */ /* 0x000fcc000bf04270 */
[----:B---3--:R1:W3:Y:S03]  /*1c70*/  SYNCS.PHASECHK.TRANS64.TRYWAIT P0, [UR4+0x28], R0 ;  /* 0x00002800ff0075a7 */ /* 0x0082e60008001104 */
[----:B------:R-:W-:Y:S05]  /*1c80*/  BRA.U !UP0, `(.L_x_32) ;  /* 0x0000000108bc7547 */ /* 0x000fea000b800000 */
[----:B------:R-:W-:Y:S01]  /*1c90*/  UIADD3 UR25, UPT, UPT, UR44, UR13, URZ ;  /* 0x0000000d2c197290 */ /* 0x000fe2000fffe0ff */
[----:B------:R-:W-:-:S11]  /*1ca0*/  UMOV UR4, UR5 ;  /* 0x0000000500047c82 */ /* 0x000fd60008000000 */
.L_x_38:
[----:B------:R-:W-:Y:S01]  /*1cb0*/  ULEA UR9, UR4, UR7, 0x3 ;  /* 0x0000000704097291 */ /* 0x000fe2000f8e18ff */
[----:B---3--:R-:W-:Y:S01]  /*1cc0*/  @!P3 MOV R2, 0x1800 ;  /* 0x000018000002b802 */ /* 0x008fe20000000f00 */
[----:B-1-3--:R-:W-:Y:S10]  /*1cd0*/  @P0 BRA `(.L_x_33) ;  /* 0x00000000000c0947 */ /* 0x00aff40003800000 */
[----:B------:R-:W-:-:S04]  /*1ce0*/  SHF.L.U32 R3, R12, 0x1f, RZ ;  /* 0x0000001f0c037819 */ /* 0x000fc800000006ff */
[----:B------:R-:W3:Y:S02]  /*1cf0*/  SYNCS.PHASECHK.TRANS64.TRYWAIT P0, [UR9+0x28], R3 ;  /* 0x00002803ff0075a7 */ /* 0x000ee40008001109 */
[----:B---3--:R-:W-:Y:S05]  /*1d00*/  @!P0 BRA `(.L_x_34) ;  /* 0x0000005800ec8947 */ /* 0x008fea0003800000 */
.L_x_33:
[----:B------:R3:W-:Y:S01]  /*1d10*/  @!P3 SYNCS.ARRIVE.TRANS64 RZ, [UR9], R2 ;  /* 0x00000002ffffb9a7 */ /* 0x0007e20008000009 */
[----:B------:R-:W-:-:S04]  /*1d20*/  ULOP3.LUT UR5, UR24, 0x2, URZ, 0xfc, !UPT ;  /* 0x0000000218057892 */ /* 0x000fc8000f8efcff */
[----:B------:R-:W-:-:S09]  /*1d30*/  UISETP.NE.AND UP0, UPT, UR5, 0x2, UPT ;  /* 0x000000020500788c */ /* 0x000fd2000bf05270 */
[----:B------:R-:W-:Y:S05]  /*1d40*/  BRA.U UP0, `(.L_x_35) ;  /* 0x0000000100047547 */ /* 0x000fea000b800000 */
[----:B--2---:R-:W-:Y:S05]  /*1d50*/  BPT.TRAP 0x1 ;  /* 0x000000040000795c */ /* 0x004fea0000300000 */
.L_x_35:
[----:B------:R-:W-:Y:S04]  /*1d60*/  BSSY.RECONVERGENT B0, `(.L_x_36) ;  /* 0x0000003000007945 */ /* 0x000fe80003800200 */
[----:B------:R-:W-:Y:S05]  /*1d70*/  @P2 BRA `(.L_x_37) ;  /* 0x0000000000042947 */ /* 0x000fea0003800000 */
[----:B--2---:R-:W-:Y:S05]  /*1d80*/  BPT.TRAP 0x1 ;  /* 0x000000040000795c */ /* 0x004fea0000300000 */
.L_x_37:
[----:B--2---:R-:W-:Y:S05]  /*1d90*/  BSYNC.RECONVERGENT B0 ;  /* 0x0000000000007941 */ /* 0x004fea0003800200 */
.L_x_36:
[----:B------:R-:W-:Y:S02]  /*1da0*/  UIADD3 UR5, UPT, UPT, UR4, 0x1, URZ ;  /* 0x0000000104057890 */ /* 0x000fe4000fffe0ff */
[----:B------:R-:W-:Y:S02]  /*1db0*/  UIADD3 UR14, UP1, UPT, UR26, 0x80, URZ ;  /* 0x000000801a0e7890 */ /* 0x000fe4000ff3e0ff */
[----:B------:R-:W-:Y:S02]  /*1dc0*/  UISETP.NE.AND UP0, UPT, UR5, 0x5, UPT ;  /* 0x000000050500788c */ /* 0x000fe4000bf05270 */
[----:B------:R-:W-:Y:S02]  /*1dd0*/  USHF.L.U32 UR10, UR13, 0x5, URZ ;  /* 0x000000050d0a7899 */ /* 0x000fe400080006ff */
[----:B------:R-:W-:Y:S02]  /*1de0*/  USEL UR8, URZ, 0x1, UP0 ;  /* 0x00000001ff087887 */ /* 0x000fe40008000000 */
[----:B------:R-:W-:-:S02]  /*1df0*/  USEL UR5, UR5, URZ, UP0 ;  /* 0x000000ff05057287 */ /* 0x000fc40008000000 */
[----:B------:R-:W-:Y:S02]  /*1e00*/  UIADD3 UR22, UP0, UPT, UR26, 0x180, URZ ;  /* 0x000001801a167890 */ /* 0x000fe4000ff1e0ff */
[----:B------:R-:W-:Y:S01]  /*1e10*/  LOP3.LUT R12, R12, UR8, RZ, 0x3c, !PT ;  /* 0x000000080c0c7c12 */ /* 0x000fe2000f8e3cff */
[----:B------:R-:W-:Y:S02]  /*1e20*/  ULEA UR8, UR4, UR7, 0xb ;  /* 0x0000000704087291 */ /* 0x000fe4000f8e58ff */
[----:B------:R-:W-:Y:S01]  /*1e30*/  ULEA UR6, UR5, UR7, 0x3 ;  /* 0x0000000705067291 */ /* 0x000fe2000f8e18ff */
[----:B-1----:R-:W-:Y:S01]  /*1e40*/  SHF.L.U32 R0, R12, 0x1f, RZ ;  /* 0x0000001f0c007819 */ /* 0x002fe200000006ff */
[----:B------:R-:W-:Y:S02]  /*1e50*/  UIADD3 UR8, UPT, UPT, UR8, 0x4400, URZ ;  /* 0x0000440008087890 */ /* 0x000fe4000fffe0ff */
[----:B------:R-:W-:Y:S02]  /*1e60*/  UIADD3.X UR15, UPT, UPT, URZ, UR27, URZ, UP1, !UPT ;  /* 0x0000001bff0f7290 */ /* 0x000fe40008ffe4ff */
[----:B------:R-:W-:-:S02]  /*1e70*/  ULEA UR16, UR4, UR29, 0xc ;  /* 0x0000001d04107291 */ /* 0x000fc4000f8e60ff */
[----:B------:R-:W-:Y:S01]  /*1e80*/  UIADD3.X UR23, UPT, UPT, URZ, UR27, URZ, UP0, !UPT ;  /* 0x0000001bff177290 */ /* 0x000fe200087fe4ff */
[----:B------:R4:W1:Y:S01]  /*1e90*/  SYNCS.PHASECHK.TRANS64.TRYWAIT P0, [UR6+0x28], R0 ;  /* 0x00002800ff0075a7 */ /* 0x0008620008001106 */
[----:B------:R-:W-:Y:S01]  /*1ea0*/  UMOV UR30, 0x0 ;  /* 0x00000000001e7882 */ /* 0x000fe20000000000 */
[----:B------:R-:W-:Y:S01]  /*1eb0*/  UMOV UR31, 0x10000000 ;  /* 0x10000000001f7882 */ /* 0x000fe20000000000 */
[----:B------:R-:W-:Y:S01]  /*1ec0*/  UMOV UR11, UR35 ;  /* 0x00000023000b7c82 */ /* 0x000fe20008000000 */
[----:B------:R-:W-:Y:S01]  /*1ed0*/  UMOV UR12, UR36 ;  /* 0x00000024000c7c82 */ /* 0x000fe20008000000 */
[----:B------:R-:W-:Y:S01]  /*1ee0*/  UMOV UR6, 0x30000 ;  /* 0x0003000000067882 */ /* 0x000fe20000000000 */
[----:B------:R-:W-:Y:S01]  /*1ef0*/  UMOV UR20, UR36 ;  /* 0x0000002400147c82 */ /* 0x000fe20008000000 */
[----:B------:R-:W-:Y:S01]  /*1f00*/  UMOV UR17, UR9 ;  /* 0x0000000900117c82 */ /* 0x000fe20008000000 */
[----:B------:R-:W-:Y:S01]  /*1f10*/  UMOV UR18, UR10 ;  /* 0x0000000a00127c82 */ /* 0x000fe20008000000 */
[----:B------:R4:W-:Y:S01]  /*1f20*/  UTMALDG.3D [UR8], [UR14], desc[UR30] ;  /* 0x00001e080e0075b4 */ /* 0x0009e20008011000 */
[----:B------:R-:W-:Y:S01]  /*1f30*/  UIADD3 UR13, UPT, UPT, UR13, 0x1, URZ ;  /* 0x000000010d0d7890 */ /* 0x000fe2000fffe0ff */
[----:B------:R-:W-:-:S03]  /*1f40*/  UMOV UR4, UR5 ;  /* 0x0000000500047c82 */ /* 0x000fc60008000000 */
[----:B------:R-:W-:Y:S01]  /*1f50*/  UISETP.NE.AND UP0, UPT, UR13, UR25, UPT ;  /* 0x000000190d00728c */ /* 0x000fe2000bf05270 */
[----:B------:R4:W-:Y:S08]  /*1f60*/  UTMALDG.3D.MULTICAST [UR16], [UR22], UR6, desc[UR30] ;  /* 0x00001e10160073b4 */ /* 0x0009f00008011806 */
[----:B----4-:R-:W-:Y:S05]  /*1f70*/  BRA.U UP0, `(.L_x_38) ;  /* 0xfffffffd004c7547 */ /* 0x010fea000b83ffff */
.L_x_32:
[C---:B------:R-:W-:Y:S01]  /*1f80*/  LEA R3, R11.reuse, UR7, 0x3 ;  /* 0x000000070b037c11 */ /* 0x040fe2000f8e18ff */
[----:B------:R-:W-:Y:S01]  /*1f90*/  NOP ;  /* 0x0000000000007918 */ /* 0x000fe20000000000 */
[----:B-1----:R-:W-:Y:S02]  /*1fa0*/  SHF.L.U32 R0, R10, 0x1f, RZ ;  /* 0x0000001f0a007819 */ /* 0x002fe400000006ff */
[----:B------:R-:W-:Y:S02]  /*1fb0*/  LEA R5, R11, UR7, 0x4 ;  /* 0x000000070b057c11 */ /* 0x000fe4000f8e20ff */
[----:B---3--:R-:W1:Y:S02]  /*1fc0*/  SYNCS.PHASECHK.TRANS64.TRYWAIT P0, [R3+URZ+0x80], R0 ;  /* 0x00008000030075a7 */ /* 0x008e6400080011ff */
[----:B-1----:R-:W-:Y:S05]  /*1fd0*/  @!P0 BRA `(.L_x_39) ;  /* 0x0000005800508947 */ /* 0x002fea0003800000 */
.L_x_116:
[----:B------:R-:W3:Y:S01]  /*1fe0*/  LDS.128 R4, [R5+0x110] ;  /* 0x0001100005047984 */ /* 0x000ee20000000c00 */
[----:B------:R-:W-:Y:S01]  /*1ff0*/  UISETP.GE.AND UP0, UPT, UR42, 0x1, UPT ;  /* 0x000000012a00788c */ /* 0x000fe2000bf06270 */
[----:B------:R-:W-:Y:S01]  /*2000*/  @!PT LDS RZ, [RZ] ;  /* 0x00000000fffff984 */ /* 0x000fe20000000800 */
[----:B------:R-:W-:Y:S01]  /*2010*/  @!PT LDS RZ, [RZ] ;  /* 0x00000000fffff984 */ /* 0x000fe20000000800 */
[----:B------:R-:W-:Y:S01]  /*2020*/  @!PT LDS RZ, [RZ] ;  /* 0x00000000fffff984 */ /* 0x000fe20000000800 */
[----:B------:R-:W-:Y:S01]  /*2030*/  @!PT LDS RZ, [RZ] ;  /* 0x00000000fffff984 */ /* 0x000fe20000000800 */
[----:B------:R4:W-:Y:S06]  /*2040*/  MEMBAR.ALL.CTA ;  /* 0x0000000000007992 */ /* 0x0009ec0000008000 */
[----:B----4-:R-:W4:Y:S01]  /*2050*/  FENCE.VIEW.ASYNC.S ;  /* 0x00000000000073c6 */ /* 0x010f220000000000 */
[----:B---3--:R-:W-:-:S13]  /*2060*/  LOP3.LUT P0, RZ, R6, 0x1, RZ, 0xc0, !PT ;  /* 0x0000000106ff7812 */ /* 0x008fda000780c0ff */
[----:B----4-:R-:W-:Y:S01]  /*2070*/  VOTEU.ANY UP1, P0 ;  /* 0x0000000000ff7886 */ /* 0x010fe20000020100 */
[----:B------:R-:W-:-:S13]  /*2080*/  PLOP3.LUT P0, PT, PT, PT, UP1, 0x80, 0x8 ;  /* 0x000000000008781c */ /* 0x000fda0003f0f018 */
[----:B-1----:R-:W-:Y:S02]  /*2090*/  @P0 LOP3.LUT R0, R5, 0xffff, RZ, 0xc0, !PT ;  /* 0x0000ffff05000812 */ /* 0x002fe400078ec0ff */
[----:B------:R-:W-:Y:S02]  /*20a0*/  @P0 MOV R2, R4 ;  /* 0x0000000400020202 */ /* 0x000fe40000000f00 */
[----:B------:R-:W-:Y:S01]  /*20b0*/  @P0 R2UR UR6, R0 ;  /* 0x00000000000602ca */ /* 0x000fe200000e0000 */
[----:B------:R-:W-:Y:S01]  /*20c0*/  VIADD R0, R3, 0x90 ;  /* 0x0000009003007836 */ /* 0x000fe20000000000 */
[----:B------:R-:W-:Y:S02]  /*20d0*/  @P0 SHF.R.U32.HI R4, RZ, 0x10, R5 ;  /* 0x00000010ff040819 */ /* 0x000fe40000011605 */
[----:B------:R-:W-:Y:S02]  /*20e0*/  @P0 R2UR UR8, R2 ;  /* 0x00000000020802ca */ /* 0x000fe400000e0000 */
[----:B------:R-:W-:-:S02]  /*20f0*/  PRMT R0, RZ, 0x654, R0 ;  /* 0x00000654ff007816 */ /* 0x000fc40000000000 */
[----:B------:R-:W-:Y:S02]  /*2100*/  @P0 R2UR UR4, R4 ;  /* 0x00000000040402ca */ /* 0x000fe400000e0000 */
[----:B------:R1:W-:Y:S03]  /*2110*/  SYNCS.ARRIVE.TRANS64.RED.A1T0 RZ, [R0+URZ], RZ ;  /* 0x000000ff00ff79a7 */ /* 0x0003e600081004ff */
[----:B------:R-:W-:-:S04]  /*2120*/  @UP1 UMOV UR37, UR6 ;  /* 0x0000000600251c82 */ /* 0x000fc80008000000 */
[----:B------:R-:W-:-:S04]  /*2130*/  @UP1 UMOV UR38, UR8 ;  /* 0x0000000800261c82 */ /* 0x000fc80008000000 */
[----:B------:R-:W-:Y:S01]  /*2140*/  @UP1 UMOV UR36, UR4 ;  /* 0x0000000400241c82 */ /* 0x000fe20008000000 */
[----:B------:R-:W-:Y:S05]  /*2150*/  BRA.U !UP0, `(.L_x_40) ;  /* 0x0000000108d47547 */ /* 0x000fea000b800000 */
[----:B------:R-:W2:Y:S01]  /*2160*/  LDCU.128 UR12, c[0x0][0xb10] ;  /* 0x00016200ff0c77ac */ /* 0x000ea20008000c00 */
[----:B------:R-:W3:Y:S01]  /*2170*/  LDCU UR25, c[0x0][0xb20] ;  /* 0x00016400ff1977ac */ /* 0x000ee20008000800 */
[----:B------:R-:W4:Y:S01]  /*2180*/  LDCU UR20, c[0x0][0xb0c] ;  /* 0x00016180ff1477ac */ /* 0x000f220008000800 */
[----:B------:R-:W1:Y:S01]  /*2190*/  LDCU.64 UR10, c[0x0][0xb28] ;  /* 0x00016500ff0a77ac */ /* 0x000e620008000a00 */
[----:B------:R-:W-:Y:S02]  /*21a0*/  UISETP.NE.AND UP3, UPT, UR42, 0x1, UPT ;  /* 0x000000012a00788c */ /* 0x000fe4000bf65270 */
[----:B--2---:R-:W-:Y:S02]  /*21b0*/  UIMAD.WIDE.U32 UR16, UR39, UR15, URZ ;  /* 0x0000000f271072a5 */ /* 0x004fe4000f8e00ff */
[----:B------:R-:W-:Y:S02]  /*21c0*/  UIMAD.WIDE.U32 UR8, UR40, UR12, URZ ;  /* 0x0000000c280872a5 */ /* 0x000fe4000f8e00ff */
[----:B------:R-:W-:-:S02]  /*21d0*/  UISETP.NE.AND UP0, UPT, UR14, 0x1, UPT ;  /* 0x000000010e00788c */ /* 0x000fc4000bf05270 */
[----:B------:R-:W-:Y:S01]  /*21e0*/  UIMAD.WIDE.U32 UR22, UR37, UR15, URZ ;  /* 0x0000000f251672a5 */ /* 0x000fe2000f8e00ff */
[----:B------:R-:W-:Y:S02]  /*21f0*/  UMOV UR16, UR17 ;  /* 0x0000001100107c82 */ /* 0x000fe40008000000 */
[----:B------:R-:W-:Y:S01]  /*2200*/  UMOV UR8, UR9 ;  /* 0x0000000900087c82 */ /* 0x000fe20008000000 */
[----:B---3--:R-:W-:Y:S02]  /*2210*/  USHF.R.U32.HI UR16, URZ, UR25, UR16 ;  /* 0x00000019ff107299 */ /* 0x008fe40008011610 */
[----:B----4-:R-:W-:Y:S02]  /*2220*/  UISETP.NE.AND UP2, UPT, UR20, 0x1, UPT ;  /* 0x000000011400788c */ /* 0x010fe4000bf45270 */
[----:B------:R-:W-:Y:S02]  /*2230*/  USHF.R.U32.HI UR8, URZ, UR13, UR8 ;  /* 0x0000000dff087299 */ /* 0x000fe40008011608 */
[----:B------:R-:W-:-:S02]  /*2240*/  USEL UR6, UR39, UR16, !UP0 ;  /* 0x0000001027067287 */ /* 0x000fc4000c000000 */
[----:B------:R-:W-:Y:S02]  /*2250*/  USEL UR8, UR40, UR8, !UP2 ;  /* 0x0000000828087287 */ /* 0x000fe4000d000000 */
[----:B-1----:R-:W-:Y:S01]  /*2260*/  UIMAD.WIDE.U32 UR16, UR6, UR10, URZ ;  /* 0x0000000a061072a5 */ /* 0x002fe2000f8e00ff */
[----:B------:R-:W-:Y:S01]  /*2270*/  UMOV UR4, UR23 ;  /* 0x0000001700047c82 */ /* 0x000fe20008000000 */
[----:B------:R-:W-:Y:S02]  /*2280*/  UIMAD.WIDE.U32 UR18, UR38, UR12, URZ ;  /* 0x0000000c261272a5 */ /* 0x000fe4000f8e00ff */
[----:B------:R-:W-:-:S03]  /*2290*/  UIMAD.WIDE.U32 UR22, UR8, UR10, URZ ;  /* 0x0000000a081672a5 */ /* 0x000fc6000f8e00ff */
[----:B------:R-:W-:Y:S01]  /*22a0*/  UMOV UR16, UR17 ;  /* 0x0000001100107c82 */ /* 0x000fe20008000000 */
[----:B------:R-:W-:Y:S02]  /*22b0*/  USHF.R.U32.HI UR4, URZ, UR25, UR4 ;  /* 0x00000019ff047299 */ /* 0x000fe40008011604 */
[----:B------:R-:W-:Y:S01]  /*22c0*/  @UP3 USHF.R.U32.HI UR6, URZ, UR11, UR16 ;  /* 0x0000000bff063299 */ /* 0x000fe20008011610 */
[----:B------:R-:W-:Y:S01]  /*22d0*/  UMOV UR18, UR19 ;  /* 0x0000001300127c82 */ /* 0x000fe20008000000 */
[----:B------:R-:W-:Y:S01]  /*22e0*/  UMOV UR22, UR23 ;  /* 0x0000001700167c82 */ /* 0x000fe20008000000 */
[----:B------:R-:W-:Y:S02]  /*22f0*/  USHF.R.U32.HI UR13, URZ, UR13, UR18 ;  /* 0x0000000dff0d7299 */ /* 0x000fe40008011612 */
[----:B------:R-:W-:Y:S02]  /*2300*/  USEL UR4, UR37, UR4, !UP0 ;  /* 0x0000000425047287 */ /* 0x000fe4000c000000 */
[----:B------:R-:W-:-:S02]  /*2310*/  @UP3 USHF.R.U32.HI UR8, URZ, UR11, UR22 ;  /* 0x0000000bff083299 */ /* 0x000fc40008011616 */
[----:B------:R-:W-:Y:S02]  /*2320*/  UIMAD UR9, UR42, UR6, URZ ;  /* 0x000000062a0972a4 */ /* 0x000fe4000f8e02ff */
[----:B------:R-:W-:Y:S02]  /*2330*/  USEL UR6, UR38, UR13, !UP2 ;  /* 0x0000000d26067287 */ /* 0x000fe4000d000000 */
[----:B------:R-:W-:Y:S02]  /*2340*/  UIMAD UR12, UR42, UR8, URZ ;  /* 0x000000082a0c72a4 */ /* 0x000fe4000f8e02ff */
[----:B------:R-:W-:Y:S02]  /*2350*/  UISETP.GE.AND UP0, UPT, UR4, UR9, UPT ;  /* 0x000000090400728c */ /* 0x000fe4000bf06270 */
[----:B------:R-:W-:Y:S02]  /*2360*/  UIMAD.WIDE.U32 UR16, UR4, UR10, URZ ;  /* 0x0000000a041072a5 */ /* 0x000fe4000f8e00ff */
[----:B------:R-:W-:-:S02]  /*2370*/  UISETP.GE.OR UP0, UPT, UR6, UR12, UP0 ;  /* 0x0000000c0600728c */ /* 0x000fc40008706670 */
[----:B------:R-:W-:Y:S02]  /*2380*/  UIMAD.WIDE.U32 UR12, UR6, UR10, URZ ;  /* 0x0000000a060c72a5 */ /* 0x000fe4000f8e00ff */
[----:B------:R-:W-:Y:S01]  /*2390*/  UIADD3 UR15, UPT, UPT, -UR4, URZ, URZ ;  /* 0x000000ff040f7290 */ /* 0x000fe2000fffe1ff */
[----:B------:R-:W-:Y:S01]  /*23a0*/  UMOV UR10, UR17 ;  /* 0x00000011000a7c82 */ /* 0x000fe20008000000 */
[----:B------:R-:W-:Y:S02]  /*23b0*/  UIADD3 UR12, UPT, UPT, -UR6, URZ, URZ ;  /* 0x000000ff060c7290 */ /* 0x000fe4000fffe1ff */
[----:B------:R-:W-:-:S03]  /*23c0*/  USHF.R.U32.HI UR10, URZ, UR11, UR10 ;  /* 0x0000000bff0a7299 */ /* 0x000fc6000801160a */
[----:B------:R-:W-:Y:S01]  /*23d0*/  @!UP0 UMOV UR9, UR13 ;  /* 0x0000000d00098c82 */ /* 0x000fe20008000000 */
[----:B------:R-:W-:Y:S02]  /*23e0*/  UIMAD UR15, UR14, UR15, UR37 ;  /* 0x0000000f0e0f72a4 */ /* 0x000fe4000f8e0225 */
[----:B------:R-:W-:Y:S02]  /*23f0*/  USEL UR10, UR4, UR10, !UP3 ;  /* 0x0000000a040a7287 */ /* 0x000fe4000d800000 */
[----:B------:R-:W-:Y:S02]  /*2400*/  @!UP0 USHF.R.U32.HI UR9, URZ, UR11, UR9 ;  /* 0x0000000bff098299 */ /* 0x000fe40008011609 */
[----:B------:R-:W-:Y:S02]  /*2410*/  UIADD3 UR11, UPT, UPT, -UR10, URZ, URZ ;  /* 0x000000ff0a0b7290 */ /* 0x000fe4000fffe1ff */
[----:B------:R-:W-:Y:S02]  /*2420*/  @!UP0 USEL UR9, UR6, UR9, !UP3 ;  /* 0x0000000906098287 */ /* 0x000fe4000d800000 */
[----:B------:R-:W-:-:S02]  /*2430*/  UIMAD UR11, UR42, UR11, UR4 ;  /* 0x0000000b2a0b72a4 */ /* 0x000fc4000f8e0204 */
[----:B------:R-:W-:Y:S02]  /*2440*/  @!UP0 UIADD3 UR10, UPT, UPT, UR10, -UR9, URZ ;  /* 0x800000090a0a8290 */ /* 0x000fe4000fffe0ff */
[----:B------:R-:W-:Y:S02]  /*2450*/  @!UP0 UIMAD UR9, UR11, UR8, UR9 ;  /* 0x000000080b0982a4 */ /* 0x000fe4000f8e0209 */
[----:B------:R-:W-:Y:S02]  /*2460*/  @!UP0 UIMAD UR4, UR42, UR10, UR6 ;  /* 0x0000000a2a0482a4 */ /* 0x000fe4000f8e0206 */
[----:B------:R-:W-:Y:S02]  /*2470*/  UIMAD UR8, UR20, UR12, UR38 ;  /* 0x0000000c140872a4 */ /* 0x000fe4000f8e0226 */
[----:B------:R-:W-:Y:S01]  /*2480*/  UIMAD UR37, UR4, UR14, UR15 ;  /* 0x0000000e042572a4 */ /* 0x000fe2000f8e020f */
[----:B------:R-:W-:Y:S02]  /*2490*/  @!UP0 UMOV UR6, UR9 ;  /* 0x0000000900068c82 */ /* 0x000fe40008000000 */
[----:B------:R-:W-:-:S12]  /*24a0*/  UIMAD UR38, UR6, UR20, UR8 ;  /* 0x00000014062672a4 */ /* 0x000fd8000f8e0208 */
.L_x_40:
[----:B------:R-:W3:Y:S02]  /*24b0*/  LDCU UR4, c[0x0][0xb30] ;  /* 0x00016600ff0477ac */ /* 0x000ee40008000800 */
[----:B---3--:R-:W-:-:S09]  /*24c0*/  UISETP.NE.AND UP0, UPT, UR4, 0x1, UPT ;  /* 0x000000010400788c */ /* 0x008fd2000bf05270 */
[----:B------:R-:W-:Y:S05]  /*24d0*/  BRA.U UP0, `(.L_x_41) ;  /* 0x0000000100447547 */ /* 0x000fea000b800000 */
[----:B------:R-:W3:Y:S01]  /*24e0*/  LDCU.128 UR12, c[0x0][0xb10] ;  /* 0x00016200ff0c77ac */ /* 0x000ee20008000c00 */
[----:B------:R-:W4:Y:S01]  /*24f0*/  LDCU UR16, c[0x0][0xb0c] ;  /* 0x00016180ff1077ac */ /* 0x000f220008000800 */
[----:B------:R-:W1:Y:S01]  /*2500*/  LDCU UR17, c[0x0][0xb20] ;  /* 0x00016400ff1177ac */ /* 0x000e620008000800 */
[----:B---3--:R-:W-:Y:S02]  /*2510*/  UIMAD.WIDE.U32 UR10, UR38, UR12, URZ ;  /* 0x0000000c260a72a5 */ /* 0x008fe4000f8e00ff */
[----:B------:R-:W-:Y:S02]  /*2520*/  UIMAD.WIDE.U32 UR8, UR37, UR15, URZ ;  /* 0x0000000f250872a5 */ /* 0x000fe4000f8e00ff */
[----:B----4-:R-:W-:Y:S02]  /*2530*/  UISETP.NE.AND UP2, UPT, UR16, 0x1, UPT ;  /* 0x000000011000788c */ /* 0x010fe4000bf45270 */
[----:B------:R-:W-:Y:S01]  /*2540*/  UISETP.NE.AND UP0, UPT, UR14, 0x1, UPT ;  /* 0x000000010e00788c */ /* 0x000fe2000bf05270 */
[----:B------:R-:W-:-:S02]  /*2550*/  UMOV UR6, UR11 ;  /* 0x0000000b00067c82 */ /* 0x000fc40008000000 */
[----:B------:R-:W-:Y:S01]  /*2560*/  UMOV UR4, UR9 ;  /* 0x0000000900047c82 */ /* 0x000fe20008000000 */
[----:B------:R-:W-:Y:S02]  /*2570*/  USHF.R.U32.HI UR6, URZ, UR13, UR6 ;  /* 0x0000000dff067299 */ /* 0x000fe40008011606 */
[----:B-1----:R-:W-:Y:S02]  /*2580*/  USHF.R.U32.HI UR4, URZ, UR17, UR4 ;  /* 0x00000011ff047299 */ /* 0x002fe40008011604 */
[----:B------:R-:W-:Y:S02]  /*2590*/  USEL UR6, UR38, UR6, !UP2 ;  /* 0x0000000626067287 */ /* 0x000fe4000d000000 */
[----:B------:R-:W-:-:S04]  /*25a0*/  USEL UR4, UR37, UR4, !UP0 ;  /* 0x0000000425047287 */ /* 0x000fc8000c000000 */
[----:B------:R-:W-:Y:S02]  /*25b0*/  UIADD3 UR8, UPT, UPT, UR6, -UR4, URZ ;  /* 0x8000000406087290 */ /* 0x000fe4000fffe0ff */
[----:B------:R-:W-:Y:S02]  /*25c0*/  UIADD3 UR4, UPT, UPT, -UR6, UR4, URZ ;  /* 0x0000000406047290 */ /* 0x000fe4000fffe1ff */
[----:B------:R-:W-:Y:S02]  /*25d0*/  UIMAD UR37, UR8, UR14, UR37 ;  /* 0x0000000e082572a4 */ /* 0x000fe4000f8e0225 */
[----:B------:R-:W-:-:S12]  /*25e0*/  UIMAD UR38, UR4, UR16, UR38 ;  /* 0x00000010042672a4 */ /* 0x000fd8000f8e0226 */
.L_x_41:
[----:B------:R-:W-:Y:S01]  /*25f0*/  VIADD R11, R11, 0x1 ;  /* 0x000000010b0b7836 */ /* 0x000fe20000000000 */
[----:B------:R-:W-:Y:S01]  /*2600*/  PLOP3.LUT P1, PT, PT, PT, PT, 0x80, 0x8 ;  /* 0x000000000008781c */ /* 0x000fe20003f2f070 */
[----:B------:R-:W-:Y:S02]  /*2610*/  UIADD3 UR20, UPT, UPT, UR38, UR62, URZ ;  /* 0x0000003e26147290 */ /* 0x000fe4000fffe0ff */
[----:B------:R-:W-:Y:S01]  /*2620*/  UIADD3 UR30, UPT, UPT, UR37, UR59, URZ ;  /* 0x0000003b251e7290 */ /* 0x000fe2000fffe0ff */
[----:B------:R-:W-:-:S04]  /*2630*/  ISETP.NE.AND P0, PT, R11, 0x2, PT ;  /* 0x000000020b00780c */ /* 0x000fc80003f05270 */
[----:B------:R-:W-:Y:S02]  /*2640*/  SEL R3, RZ, 0x1, P0 ;  /* 0x00000001ff037807 */ /* 0x000fe40000000000 */
[----:B------:R-:W-:Y:S02]  /*2650*/  SEL R11, R11, RZ, P0 ;  /* 0x000000ff0b0b7207 */ /* 0x000fe40000000000 */
[----:B------:R-:W-:Y:S01]  /*2660*/  LOP3.LUT R10, R10, R3, RZ, 0x3c, !PT ;  /* 0x000000030a0a7212 */ /* 0x000fe200078e3cff */
[----:B------:R-:W-:Y:S06]  /*2670*/  BRA.U UP1, `(.L_x_42) ;  /* 0xfffffff1015c7547 */ /* 0x000fec000b83ffff */
[----:B------:R-:W-:Y:S01]  /*2680*/  UIADD3 UR7, UPT, UPT, UR7, 0x28, URZ ;  /* 0x0000002807077890 */ /* 0x000fe2000fffe0ff */
[----:B------:R-:W-:-:S03]  /*2690*/  SHF.L.U32 R3, R12, 0x1f, RZ ;  /* 0x0000001f0c037819 */ /* 0x000fc600000006ff */
[----:B------:R-:W-:-:S09]  /*26a0*/  ULEA UR4, UR5, UR7, 0x3 ;  /* 0x0000000705047291 */ /* 0x000fd2000f8e18ff */
[----:B------:R-:W3:Y:S02]  /*26b0*/  SYNCS.PHASECHK.TRANS64.TRYWAIT P0, [UR4], R3 ;  /* 0x00000003ff0075a7 */ /* 0x000ee40008001104 */
[----:B---3--:R-:W-:Y:S05]  /*26c0*/  @!P0 BRA `(.L_x_43) ;  /* 0x0000005000a88947 */ /* 0x008fea0003800000 */
.L_x_118:
[----:B------:R-:W-:-:S04]  /*26d0*/  UIADD3 UR4, UPT, UPT, UR5, 0x1, URZ ;  /* 0x0000000105047890 */ /* 0x000fc8000fffe0ff */
[----:B------:R-:W-:-:S04]  /*26e0*/  UISETP.NE.AND UP0, UPT, UR4, 0x5, UPT ;  /* 0x000000050400788c */ /* 0x000fc8000bf05270 */
[----:B------:R-:W-:Y:S02]  /*26f0*/  USEL UR6, URZ, 0x1, UP0 ;  /* 0x00000001ff067887 */ /* 0x000fe40008000000 */
[----:B------:R-:W-:-:S04]  /*2700*/  USEL UR4, UR4, URZ, UP0 ;  /* 0x000000ff04047287 */ /* 0x000fc80008000000 */
[----:B------:R-:W-:Y:S01]  /*2710*/  ULEA UR5, UR4, UR7, 0x3 ;  /* 0x0000000704057291 */ /* 0x000fe2000f8e18ff */
[----:B------:R-:W-:-:S04]  /*2720*/  LOP3.LUT R2, R12, UR6, RZ, 0x3c, !PT ;  /* 0x000000060c027c12 */ /* 0x000fc8000f8e3cff */
[----:B-1----:R-:W-:-:S04]  /*2730*/  SHF.L.U32 R3, R2, 0x1f, RZ ;  /* 0x0000001f02037819 */ /* 0x002fc800000006ff */
[----:B------:R-:W1:Y:S02]  /*2740*/  SYNCS.PHASECHK.TRANS64.TRYWAIT P0, [UR5], R3 ;  /* 0x00000003ff0075a7 */ /* 0x000e640008001105 */
[----:B-1----:R-:W-:Y:S05]  /*2750*/  @!P0 BRA `(.L_x_44) ;  /* 0x00000050009c8947 */ /* 0x002fea0003800000 */
.L_x_120:
        /* <DEDUP_REMOVED lines=9> */
.L_x_122:
        /* <DEDUP_REMOVED lines=9> */
.L_x_124:
[----:B------:R-:W-:-:S04]  /*2880*/  UIADD3 UR4, UPT, UPT, UR4, 0x1, URZ ;  /* 0x0000000104047890 */ /* 0x000fc8000fffe0ff */
[----:B------:R-:W-:-:S04]  /*2890*/  UISETP.NE.AND UP0, UPT, UR4, 0x5, UPT ;  /* 0x000000050400788c */ /* 0x000fc8000bf05270 */
[----:B------:R-:W-:Y:S02]  /*28a0*/  USEL UR5, URZ, 0x1, UP0 ;  /* 0x00000001ff057887 */ /* 0x000fe40008000000 */
[----:B------:R-:W-:-:S04]  /*28b0*/  USEL UR4, UR4, URZ, UP0 ;  /* 0x000000ff04047287 */ /* 0x000fc80008000000 */
[----:B------:R-:W-:Y:S01]  /*28c0*/  ULEA UR4, UR4, UR7, 0x3 ;  /* 0x0000000704047291 */ /* 0x000fe2000f8e18ff */
[----:B-1----:R-:W-:-:S04]  /*28d0*/  LOP3.LUT R3, R2, UR5, RZ, 0x3c, !PT ;  /* 0x0000000502037c12 */ /* 0x002fc8000f8e3cff */
[----:B------:R-:W-:Y:S01]  /*28e0*/  SHF.L.U32 R3, R3, 0x1f, RZ ;  /* 0x0000001f03037819 */ /* 0x000fe200000006ff */
[----:B------:R-:W-:-:S07]  /*28f0*/  IMAD.U32 R0, RZ, RZ, UR4 ;  /* 0x00000004ff007e24 */ /* 0x000fce000f8e00ff */
.L_x_47:
[----:B-1----:R1:W3:Y:S02]  /*2900*/  SYNCS.PHASECHK.TRANS64.TRYWAIT P0, [R0+URZ], R3 ;  /* 0x00000003000075a7 */ /* 0x0022e400080011ff */
[----:B---3--:R-:W-:Y:S05]  /*2910*/  @!P0 NANOSLEEP.SYNCS 0x989680 ;  /* 0x009896800000895d */ /* 0x008fea0003900000 */
[----:B------:R-:W3:Y:S02]  /*2920*/  @!P0 SYNCS.PHASECHK.TRANS64 P0, [R0+URZ], R3 ;  /* 0x00000003000085a7 */ /* 0x000ee400080010ff */
[----:B--23--:R-:W-:Y:S05]  /*2930*/  @P0 EXIT ;  /* 0x000000000000094d */ /* 0x00cfea0003800000 */
[----:B------:R-:W-:Y:S05]  /*2940*/  BRA `(.L_x_47) ;  /* 0xfffffffc00ec7947 */ /* 0x000fea000383ffff */
.L_x_22:
[----:B------:R-:W2:Y:S02]  /*2950*/  S2UR UR4, SR_CgaCtaId ;  /* 0x00000000000479c3 */ /* 0x000ea40000008800 */
[----:B--2---:R-:W-:-:S04]  /*2960*/  UISETP.NE.AND UP0, UPT, UR4, URZ, UPT ;  /* 0x000000ff0400728c */ /* 0x004fc8000bf05270 */
[----:B------:R-:W-:-:S09]  /*2970*/  UISETP.NE.OR UP0, UPT, UR18, 0x1, UP0 ;  /* 0x000000011200788c */ /* 0x000fd20008705670 */
[----:B------:R-:W-:Y:S05]  /*2980*/  BRA.U UP0, `(.L_x_48) ;  /* 0x00000005004c7547 */ /* 0x000fea000b800000 */
[----:B------:R-:W2:Y:S01]  /*2990*/  S2UR UR5, SR_CgaCtaId ;  /* 0x00000000000579c3 */ /* 0x000ea20000008800 */
[----:B------:R-:W-:Y:S01]  /*29a0*/  UMOV UR4, 0x400 ;  /* 0x0000040000047882 */ /* 0x000fe20000000000 */
[----:B------:R-:W-:Y:S01]  /*29b0*/  ISETP.GE.U32.AND P2, PT, R0, 0x2, PT ;  /* 0x000000020000780c */ /* 0x000fe20003f46070 */
[----:B------:R-:W-:Y:S01]  /*29c0*/  IMAD.MOV.U32 R12, RZ, RZ, 0x1 ;  /* 0x00000001ff0c7424 */ /* 0x000fe200078e00ff */
[----:B------:R-:W-:Y:S02]  /*29d0*/  CS2R R10, SRZ ;  /* 0x00000000000a7805 */ /* 0x000fe4000001ff00 */
[----:B------:R-:W-:Y:S01]  /*29e0*/  CS2R R8, SRZ ;  /* 0x0000000000087805 */ /* 0x000fe2000001ff00 */
[----:B--2---:R-:W-:-:S03]  /*29f0*/  ULEA UR6, UR5, UR4, 0x18 ;  /* 0x0000000405067291 */ /* 0x004fc6000f8ec0ff */
[----:B------:R-:W-:-:S09]  /*2a00*/  UMOV UR5, URZ ;  /* 0x000000ff00057c82 */ /* 0x000fd20008000000 */
.L_x_52:
[----:B------:R-:W-:Y:S02]  /*2a10*/  LEA R2, R8, UR6, 0x3 ;  /* 0x0000000608027c11 */ /* 0x000fe4000f8e18ff */
[----:B------:R-:W-:-:S03]  /*2a20*/  SHF.L.U32 R5, R9, 0x1f, RZ ;  /* 0x0000001f09057819 */ /* 0x000fc600000006ff */
[----:B------:R-:W-:Y:S01]  /*2a30*/  VIADD R4, R2, 0xf0 ;  /* 0x000000f002047836 */ /* 0x000fe20000000000 */
[----:B------:R-:W2:Y:S02]  /*2a40*/  SYNCS.PHASECHK.TRANS64.TRYWAIT P0, [R2+URZ+0xe0], R5 ;  /* 0x0000e005020075a7 */ /* 0x000ea400080011ff */
[----:B--2---:R-:W-:Y:S05]  /*2a50*/  @!P0 BRA `(.L_x_49) ;  /* 0x0000005000248947 */ /* 0x004fea0003800000 */
.L_x_125:
[----:B------:R-:W-:Y:S01]  /*2a60*/  ULEA UR4, UR5, UR6, 0x3 ;  /* 0x0000000605047291 */ /* 0x000fe2000f8e18ff */
[----:B------:R-:W-:Y:S02]  /*2a70*/  PRMT R4, RZ, 0x654, R4 ;  /* 0x00000654ff047816 */ /* 0x000fe40000000004 */
[----:B--2---:R-:W-:Y:S01]  /*2a80*/  SHF.L.U32 R5, R12, 0x1f, RZ ;  /* 0x0000001f0c057819 */ /* 0x004fe200000006ff */
[----:B------:R-:W-:Y:S01]  /*2a90*/  UIADD3 UR7, UPT, UPT, UR4, 0x80, URZ ;  /* 0x0000008004077890 */ /* 0x000fe2000fffe0ff */
[----:B------:R2:W-:Y:S05]  /*2aa0*/  SYNCS.ARRIVE.TRANS64.RED.A1T0 RZ, [R4+URZ], RZ ;  /* 0x000000ff04ff79a7 */ /* 0x0005ea00081004ff */
[----:B------:R-:W-:Y:S01]  /*2ab0*/  IMAD.U32 R7, RZ, RZ, UR7 ;  /* 0x00000007ff077e24 */ /* 0x000fe2000f8e00ff */
[----:B------:R-:W3:Y:S04]  /*2ac0*/  SYNCS.PHASECHK.TRANS64.TRYWAIT P0, [UR4+0x90], R5 ;  /* 0x00009005ff0075a7 */ /* 0x000ee80008001104 */
[----:B------:R-:W-:Y:S01]  /*2ad0*/  PRMT R6, R0, 0x654, R7 ;  /* 0x0000065400067816 */ /* 0x000fe20000000007 */
[----:B--2---:R-:W-:Y:S01]  /*2ae0*/  @!P2 IMAD.MOV.U32 R4, RZ, RZ, 0x10 ;  /* 0x00000010ff04a424 */ /* 0x004fe200078e00ff */
[----:B---3--:R-:W-:Y:S06]  /*2af0*/  @!P0 BRA `(.L_x_50) ;  /* 0x0000005000108947 */ /* 0x008fec0003800000 */
.L_x_127:
[----:B------:R-:W-:Y:S01]  /*2b00*/  ULEA UR8, UR5, UR6, 0x4 ;  /* 0x0000000605087291 */ /* 0x000fe2000f8e20ff */
[----:B------:R-:W-:Y:S01]  /*2b10*/  SEL R3, R6, R3, !P2 ;  /* 0x0000000306037207 */ /* 0x000fe20005000000 */
[----:B------:R-:W-:Y:S01]  /*2b20*/  UIADD3 UR9, UPT, UPT, UR4, 0x80, URZ ;  /* 0x0000008004097890 */ /* 0x000fe2000fffe0ff */
[----:B--2---:R-:W-:Y:S01]  /*2b30*/  LEA R2, R11, UR6, 0x3 ;  /* 0x000000060b027c11 */ /* 0x004fe2000f8e18ff */
[----:B------:R-:W-:Y:S01]  /*2b40*/  UIADD3 UR8, UPT, UPT, UR8, 0x110, URZ ;  /* 0x0000011008087890 */ /* 0x000fe2000fffe0ff */
[----:B------:R-:W-:Y:S01]  /*2b50*/  SHF.L.U32 R5, R10, 0x1f, RZ ;  /* 0x0000001f0a057819 */ /* 0x000fe200000006ff */
[----:B------:R2:W-:Y:S01]  /*2b60*/  @!P2 SYNCS.ARRIVE.TRANS64.RED RZ, [R3+URZ], R4 ;  /* 0x0000000403ffa9a7 */ /* 0x0005e200080004ff */
[----:B------:R-:W-:Y:S01]  /*2b70*/  UIADD3 UR4, UPT, UPT, UR5, 0x1, URZ ;  /* 0x0000000105047890 */ /* 0x000fe2000fffe0ff */
[----:B------:R-:W-:-:S03]  /*2b80*/  VIADD R8, R8, 0x1 ;  /* 0x0000000108087836 */ /* 0x000fc60000000000 */
[----:B------:R-:W-:Y:S02]  /*2b90*/  UISETP.NE.AND UP0, UPT, UR4, 0x2, UPT ;  /* 0x000000020400788c */ /* 0x000fe4000bf05270 */
[----:B------:R-:W-:Y:S06]  /*2ba0*/  UGETNEXTWORKID.BROADCAST [UR8], [UR9] ;  /* 0x00000000080073ca */ /* 0x000fec0008000100 */
[----:B------:R-:W-:Y:S01]  /*2bb0*/  USEL UR7, URZ, 0x1, UP0 ;  /* 0x00000001ff077887 */ /* 0x000fe20008000000 */
[----:B------:R-:W-:Y:S01]  /*2bc0*/  ISETP.NE.AND P0, PT, R8, 0x2, PT ;  /* 0x000000020800780c */ /* 0x000fe20003f05270 */
[----:B------:R-:W-:Y:S01]  /*2bd0*/  USEL UR5, UR4, URZ, UP0 ;  /* 0x000000ff04057287 */ /* 0x000fe20008000000 */
[----:B------:R-:W3:Y:S03]  /*2be0*/  SYNCS.PHASECHK.TRANS64.TRYWAIT P1, [R2+URZ+0x80], R5 ;  /* 0x00008005020075a7 */ /* 0x000ee600080211ff */
[----:B------:R-:W-:Y:S01]  /*2bf0*/  LOP3.LUT R12, R12, UR7, RZ, 0x3c, !PT ;  /* 0x000000070c0c7c12 */ /* 0x000fe2000f8e3cff */
[----:B--23--:R-:W-:Y:S07]  /*2c00*/  @!P1 BRA `(.L_x_51) ;  /* 0x0000004c00e49947 */ /* 0x00cfee0003800000 */
.L_x_128:
[C---:B------:R-:W-:Y:S01]  /*2c10*/  LEA R4, R11.reuse, UR6, 0x4 ;  /* 0x000000060b047c11 */ /* 0x040fe2000f8e20ff */
[----:B--2---:R-:W-:Y:S01]  /*2c20*/  VIADD R2, R2, 0x90 ;  /* 0x0000009002027836 */ /* 0x004fe20000000000 */
[----:B------:R-:W-:Y:S01]  /*2c30*/  SEL R8, R8, RZ, P0 ;  /* 0x000000ff08087207 */ /* 0x000fe20000000000 */
[----:B------:R-:W-:-:S03]  /*2c40*/  VIADD R11, R11, 0x1 ;  /* 0x000000010b0b7836 */ /* 0x000fc60000000000 */
[----:B------:R-:W2:Y:S01]  /*2c50*/  LDS.128 R4, [R4+0x110] ;  /* 0x0001100004047984 */ /* 0x000ea20000000c00 */
[----:B------:R-:W-:Y:S02]  /*2c60*/  PRMT R2, RZ, 0x654, R2 ;  /* 0x00000654ff027816 */ /* 0x000fe40000000002 */
[C---:B------:R-:W-:Y:S01]  /*2c70*/  ISETP.NE.AND P1, PT, R11.reuse, 0x2, PT ;  /* 0x000000020b00780c */ /* 0x040fe20003f25270 */
[----:B------:R-:W-:Y:S01]  /*2c80*/  @!PT LDS RZ, [RZ] ;  /* 0x00000000fffff984 */ /* 0x000fe20000000800 */
[----:B------:R-:W-:Y:S01]  /*2c90*/  @!PT LDS RZ, [RZ] ;  /* 0x00000000fffff984 */ /* 0x000fe20000000800 */
[----:B------:R-:W-:Y:S01]  /*2ca0*/  @!PT LDS RZ, [RZ] ;  /* 0x00000000fffff984 */ /* 0x000fe20000000800 */
[----:B------:R-:W-:Y:S01]  /*2cb0*/  @!PT LDS RZ, [RZ] ;  /* 0x00000000fffff984 */ /* 0x000fe20000000800 */
[----:B------:R3:W-:Y:S06]  /*2cc0*/  MEMBAR.ALL.CTA ;  /* 0x0000000000007992 */ /* 0x0007ec0000008000 */
[----:B---3--:R-:W3:Y:S01]  /*2cd0*/  FENCE.VIEW.ASYNC.S ;  /* 0x00000000000073c6 */ /* 0x008ee20000000000 */
[----:B------:R-:W-:Y:S01]  /*2ce0*/  SEL R11, R11, RZ, P1 ;  /* 0x000000ff0b0b7207 */ /* 0x000fe20000800000 */
[----:B---3--:R3:W-:Y:S01]  /*2cf0*/  SYNCS.ARRIVE.TRANS64.RED.A1T0 RZ, [R2+URZ], RZ ;  /* 0x000000ff02ff79a7 */ /* 0x0087e200081004ff */
[----:B--2---:R-:W-:-:S02]  /*2d00*/  LOP3.LUT P3, RZ, R6, 0x1, RZ, 0xc0, !PT ;  /* 0x0000000106ff7812 */ /* 0x004fc4000786c0ff */
[----:B------:R-:W-:-:S04]  /*2d10*/  SEL R5, RZ, 0x1, P1 ;  /* 0x00000001ff057807 */ /* 0x000fc80000800000 */
[----:B------:R-:W-:Y:S02]  /*2d20*/  LOP3.LUT R10, R10, R5, RZ, 0x3c, !PT ;  /* 0x000000050a0a7212 */ /* 0x000fe400078e3cff */
[----:B---3--:R-:W-:-:S04]  /*2d30*/  SEL R2, RZ, 0x1, P0 ;  /* 0x00000001ff027807 */ /* 0x008fc80000000000 */
[----:B------:R-:W-:Y:S01]  /*2d40*/  LOP3.LUT R9, R9, R2, RZ, 0x3c, !PT ;  /* 0x0000000209097212 */ /* 0x000fe200078e3cff */
[----:B------:R-:W-:Y:S06]  /*2d50*/  @P3 BRA `(.L_x_52) ;  /* 0xfffffffc002c3947 */ /* 0x000fec000383ffff */
[----:B------:R-:W-:Y:S01]  /*2d60*/  ULEA UR4, UR5, UR6, 0x3 ;  /* 0x0000000605047291 */ /* 0x000fe2000f8e18ff */
[----:B------:R-:W-:-:S08]  /*2d70*/  SHF.L.U32 R3, R12, 0x1f, RZ ;  /* 0x0000001f0c037819 */ /* 0x000fd000000006ff */
[----:B------:R-:W2:Y:S02]  /*2d80*/  SYNCS.PHASECHK.TRANS64 P0, [UR4+0x90], R3 ;  /* 0x00009003ff0075a7 */ /* 0x000ea40008001004 */
[----:B--2---:R-:W-:Y:S05]  /*2d90*/  @P0 BRA `(.L_x_53) ;  /* 0x0000000000080947 */ /* 0x004fea0003800000 */
[----:B------:R-:W2:Y:S02]  /*2da0*/  SYNCS.PHASECHK.TRANS64.TRYWAIT P0, [UR4+0x90], R3 ;  /* 0x00009003ff0075a7 */ /* 0x000ea40008001104 */
[----:B--2---:R-:W-:Y:S05]  /*2db0*/  @!P0 BRA `(.L_x_54) ;  /* 0x0000004c008c8947 */ /* 0x004fea0003800000 */
.L_x_53:
[----:B------:R-:W-:-:S04]  /*2dc0*/  UIADD3 UR7, UPT, UPT, UR5, 0x1, URZ ;  /* 0x0000000105077890 */ /* 0x000fc8000fffe0ff */
[----:B------:R-:W-:-:S04]  /*2dd0*/  UISETP.NE.AND UP0, UPT, UR7, 0x2, UPT ;  /* 0x000000020700788c */ /* 0x000fc8000bf05270 */
[----:B------:R-:W-:Y:S02]  /*2de0*/  USEL UR8, URZ, 0x1, UP0 ;  /* 0x00000001ff087887 */ /* 0x000fe40008000000 */
[----:B------:R-:W-:-:S04]  /*2df0*/  USEL UR7, UR7, URZ, UP0 ;  /* 0x000000ff07077287 */ /* 0x000fc80008000000 */
[----:B------:R-:W-:Y:S01]  /*2e00*/  ULEA UR7, UR7, UR6, 0x3 ;  /* 0x0000000607077291 */ /* 0x000fe2000f8e18ff */
[----:B--2---:R-:W-:-:S04]  /*2e10*/  LOP3.LUT R3, R12, UR8, RZ, 0x3c, !PT ;  /* 0x000000080c037c12 */ /* 0x004fc8000f8e3cff */
[----:B------:R-:W-:-:S04]  /*2e20*/  SHF.L.U32 R0, R3, 0x1f, RZ ;  /* 0x0000001f03007819 */ /* 0x000fc800000006ff */
[----:B------:R-:W2:Y:S02]  /*2e30*/  SYNCS.PHASECHK.TRANS64 P0, [UR7+0x90], R0 ;  /* 0x00009000ff0075a7 */ /* 0x000ea40008001007 */
[----:B-12---:R-:W-:Y:S05]  /*2e40*/  @P0 EXIT ;  /* 0x000000000000094d */ /* 0x006fea0003800000 */
[----:B------:R-:W-:Y:S02]  /*2e50*/  SHF.L.U32 R3, R3, 0x1f, RZ ;  /* 0x0000001f03037819 */ /* 0x000fe400000006ff */
[----:B------:R-:W-:-:S07]  /*2e60*/  MOV R0, UR7 ;  /* 0x0000000700007c02 */ /* 0x000fce0008000f00 */
.L_x_55:
[----:B-1----:R1:W2:Y:S02]  /*2e70*/  SYNCS.PHASECHK.TRANS64.TRYWAIT P0, [R0+URZ+0x90], R3 ;  /* 0x00009003000075a7 */ /* 0x0022a400080011ff */
[----:B--2---:R-:W-:Y:S05]  /*2e80*/  @!P0 NANOSLEEP.SYNCS 0x989680 ;  /* 0x009896800000895d */ /* 0x004fea0003900000 */
[----:B------:R-:W2:Y:S02]  /*2e90*/  @!P0 SYNCS.PHASECHK.TRANS64 P0, [R0+URZ+0x90], R3 ;  /* 0x00009003000085a7 */ /* 0x000ea400080010ff */
[----:B--2---:R-:W-:Y:S05]  /*2ea0*/  @P0 EXIT ;  /* 0x000000000000094d */ /* 0x004fea0003800000 */
[----:B------:R-:W-:Y:S05]  /*2eb0*/  BRA `(.L_x_55) ;  /* 0xfffffffc00ec7947 */ /* 0x000fea000383ffff */
.L_x_48:
[----:B------:R-:W-:Y:S05]  /*2ec0*/  BRA.U UP4, `(.L_x_56) ;  /* 0x0000000d04847547 */ /* 0x000fea000b800000 */
[----:B------:R-:W2:Y:S01]  /*2ed0*/  S2UR UR7, SR_CgaCtaId ;  /* 0x00000000000779c3 */ /* 0x000ea20000008800 */
[----:B------:R-:W-:Y:S01]  /*2ee0*/  UMOV UR4, 0x40 ;  /* 0x0000004000047882 */ /* 0x000fe20000000000 */
[----:B------:R-:W-:Y:S01]  /*2ef0*/  NOP ;  /* 0x0000000000007918 */ /* 0x000fe20000000000 */
[----:B------:R-:W-:Y:S01]  /*2f00*/  UMOV UR6, 0x400 ;  /* 0x0000040000067882 */ /* 0x000fe20000000000 */
[----:B--2---:R-:W-:Y:S02]  /*2f10*/  ULEA UR5, UR7, UR4, 0x18 ;  /* 0x0000000407057291 */ /* 0x004fe4000f8ec0ff */
[----:B------:R-:W-:-:S07]  /*2f20*/  ULEA UR6, UR7, UR6, 0x18 ;  /* 0x0000000607067291 */ /* 0x000fce000f8ec0ff */
[----:B------:R-:W2:Y:S02]  /*2f30*/  LDS.U8 R0, [UR5+0x1c] ;  /* 0x00001c05ff007984 */ /* 0x000ea40008000000 */
[----:B--2---:R-:W-:-:S13]  /*2f40*/  ISETP.NE.AND P0, PT, R0, RZ, PT ;  /* 0x000000ff0000720c */ /* 0x004fda0003f05270 */
[----:B------:R-:W-:Y:S05]  /*2f50*/  @P0 BRA `(.L_x_57) ;  /* 0x0000000000580947 */ /* 0x000fea0003800000 */
[----:B------:R-:W-:-:S13]  /*2f60*/  ELECT P0, URZ, PT ;  /* 0x0000000000ff782f */ /* 0x000fda0003800000 */
[----:B------:R-:W-:Y:S05]  /*2f70*/  @!P0 BRA `(.L_x_58) ;  /* 0x0000000000608947 */ /* 0x000fea0003800000 */
[----:B------:R-:W-:Y:S01]  /*2f80*/  UMOV UR4, 0x10 ;  /* 0x0000001000047882 */ /* 0x000fe20000000000 */
[----:B------:R-:W-:Y:S01]  /*2f90*/  HFMA2 R0, -RZ, RZ, 0, 5.9604644775390625e-08 ;  /* 0x00000001ff007431 */ /* 0x000fe200000001ff */
[----:B------:R-:W-:-:S03]  /*2fa0*/  MOV R3, 0xffff ;  /* 0x0000ffff00037802 */ /* 0x000fc60000000f00 */
[----:B------:R-:W-:Y:S04]  /*2fb0*/  DEPBAR.LE SB2, 0x36 ;  /* 0x0000ad800000791a */ /* 0x000fe80000000000 */
[----:B------:R-:W2:Y:S02]  /*2fc0*/  UTCATOMSWS.FIND_AND_SET.ALIGN UP0, UR4, UR4 ;  /* 0x00000004000475e3 */ /* 0x000ea40008000800 */
[----:B--2---:R-:W-:Y:S01]  /*2fd0*/  MOV R4, UR4 ;  /* 0x0000000400047c02 */ /* 0x004fe20008000f00 */
[----:B------:R-:W-:Y:S06]  /*2fe0*/  BRA.U UP0, `(.L_x_59) ;  /* 0x0000000100187547 */ /* 0x000fec000b800000 */
.L_x_60:
[----:B------:R-:W-:Y:S05]  /*2ff0*/  NANOSLEEP 0x64 ;  /* 0x000000640000795d */ /* 0x000fea0003800000 */
[----:B------:R-:W-:-:S05]  /*3000*/  UMOV UR4, 0x10 ;  /* 0x0000001000047882 */ /* 0x000fca0000000000 */
[----:B------:R-:W-:Y:S04]  /*3010*/  DEPBAR.LE SB2, 0x36 ;  /* 0x0000ad800000791a */ /* 0x000fe80000000000 */
[----:B------:R-:W2:Y:S02]  /*3020*/  UTCATOMSWS.FIND_AND_SET.ALIGN UP0, UR4, UR4 ;  /* 0x00000004000475e3 */ /* 0x000ea40008000800 */
[----:B--2---:R-:W-:Y:S01]  /*3030*/  MOV R4, UR4 ;  /* 0x0000000400047c02 */ /* 0x004fe20008000f00 */
[----:B------:R-:W-:Y:S05]  /*3040*/  BRA.U !UP0, `(.L_x_60) ;  /* 0xfffffffd08e87547 */ /* 0x000fea000b83ffff */
.L_x_59:
[-C--:B------:R-:W-:Y:S02]  /*3050*/  SHF.L.U32 R3, R3, R4.reuse, RZ ;  /* 0x0000000403037219 */ /* 0x080fe400000006ff */
[----:B------:R-:W-:Y:S01]  /*3060*/  SHF.L.U32 R0, R0, R4, RZ ;  /* 0x0000000400007219 */ /* 0x000fe200000006ff */
[----:B------:R-:W-:Y:S02]  /*3070*/  IMAD.SHL.U32 R4, R4, 0x20, RZ ;  /* 0x0000002004047824 */ /* 0x000fe400078e00ff */
[----:B------:R2:W-:Y:S04]  /*3080*/  ATOMS.OR RZ, [UR5+0x14], R3 ;  /* 0x00001403ffff798c */ /* 0x0005e8000b000005 */
[----:B------:R2:W-:Y:S04]  /*3090*/  ATOMS.OR RZ, [UR5+0x18], R0 ;  /* 0x00001800ffff798c */ /* 0x0005e8000b000005 */
[----:B------:R2:W-:Y:S01]  /*30a0*/  STS [UR6+0x130], R4 ;  /* 0x00013004ff007988 */ /* 0x0005e20008000806 */
[----:B------:R-:W-:Y:S05]  /*30b0*/  BRA `(.L_x_58) ;  /* 0x0000000000107947 */ /* 0x000fea0003800000 */
.L_x_57:
[----:B------:R-:W-:Y:S02]  /*30c0*/  MOV R0, 0xffffffff ;  /* 0xffffffff00007802 */ /* 0x000fe40000000f00 */
[----:B------:R-:W-:-:S03]  /*30d0*/  MOV R4, 0x3100 ;  /* 0x0000310000047802 */ /* 0x000fc60000000f00 */
[----:B------:R2:W-:Y:S04]  /*30e0*/  STS [UR6+0x130], R0 ;  /* 0x00013000ff007988 */ /* 0x0005e80008000806 */
[----:B-12--5:R-:W-:Y:S05]  /*30f0*/  CALL.REL.NOINC `($__internal_1_$__cuda_sm10x_tcgen05_guardrail_trap_phase_invalid_during_alloc) ;  /* 0x0000005000487944 */ /* 0x026fea0003c00000 */
.L_x_58:
[----:B------:R-:W-:Y:S05]  /*3100*/  WARPSYNC.ALL ;  /* 0x0000000000007948 */ /* 0x000fea0003800000 */
[----:B------:R-:W3:Y:S01]  /*3110*/  S2UR UR4, SR_CgaCtaId ;  /* 0x00000000000479c3 */ /* 0x000ee20000008800 */
[----:B------:R-:W-:Y:S01]  /*3120*/  UMOV UR13, 0x400 ;  /* 0x00000400000d7882 */ /* 0x000fe20000000000 */
[----:B------:R-:W-:-:S06]  /*3130*/  NOP ;  /* 0x0000000000007918 */ /* 0x000fcc0000000000 */
[----:B------:R-:W-:Y:S06]  /*3140*/  BAR.ARV 0x6, 0xa0 ;  /* 0x0182800000007b1d */ /* 0x000fec0000002000 */
[----:B------:R-:W4:Y:S01]  /*3150*/  LDCU UR5, c[0x0][0x38c] ;  /* 0x00007180ff0577ac */ /* 0x000f220008000800 */
[----:B------:R-:W-:Y:S01]  /*3160*/  LOP3.LUT R2, R2, 0xffff, RZ, 0xc0, !PT ;  /* 0x0000ffff02027812 */ /* 0x000fe200078ec0ff */
[----:B------:R-:W-:Y:S01]  /*3170*/  IMAD.MOV.U32 R11, RZ, RZ, 0x1 ;  /* 0x00000001ff0b7424 */ /* 0x000fe200078e00ff */
[----:B------:R-:W-:Y:S01]  /*3180*/  CS2R R8, SRZ ;  /* 0x0000000000087805 */ /* 0x000fe2000001ff00 */
[----:B------:R-:W1:Y:S01]  /*3190*/  LDCU UR8, c[0x0][0x38c] ;  /* 0x00007180ff0877ac */ /* 0x000e620008000800 */
[----:B------:R-:W-:Y:S01]  /*31a0*/  R2UR UR15, R2 ;  /* 0x00000000020f72ca */ /* 0x000fe200000e0000 */
[----:B------:R-:W-:Y:S01]  /*31b0*/  IMAD.MOV.U32 R10, RZ, RZ, RZ ;  /* 0x000000ffff0a7224 */ /* 0x000fe200078e00ff */
[----:B------:R-:W-:Y:S01]  /*31c0*/  UMOV UR18, URZ ;  /* 0x000000ff00127c82 */ /* 0x000fe20008000000 */
[----:B------:R-:W-:Y:S01]  /*31d0*/  UMOV UR10, URZ ;  /* 0x000000ff000a7c82 */ /* 0x000fe20008000000 */
[----:B---3--:R-:W-:Y:S01]  /*31e0*/  ULEA UR13, UR4, UR13, 0x18 ;  /* 0x0000000d040d7291 */ /* 0x008fe2000f8ec0ff */
[----:B------:R-:W-:Y:S01]  /*31f0*/  UMOV UR20, 0x0 ;  /* 0x0000000000147882 */ /* 0x000fe20000000000 */
[----:B------:R-:W-:-:S02]  /*3200*/  UMOV UR21, 0x4200010 ;  /* 0x0420001000157882 */ /* 0x000fc40000000000 */
[----:B------:R-:W-:Y:S02]  /*3210*/  UIADD3 UR6, UPT, UPT, UR13, 0x4400, URZ ;  /* 0x000044000d067890 */ /* 0x000fe4000fffe0ff */
[----:B------:R-:W-:Y:S02]  /*3220*/  UIADD3 UR7, UPT, UPT, UR13, 0x6c00, URZ ;  /* 0x00006c000d077890 */ /* 0x000fe4000fffe0ff */
[----:B----4-:R-:W-:Y:S01]  /*3230*/  UIADD3 UR5, UPT, UPT, UR5, 0x1f, URZ ;  /* 0x0000001f05057890 */ /* 0x010fe2000fffe0ff */
[----:B--2---:R-:W2:Y:S01]  /*3240*/  LDS R0, [UR13+0x130] ;  /* 0x0001300dff007984 */ /* 0x004ea20008000800 */
[----:B------:R-:W-:Y:S02]  /*3250*/  USHF.R.U32.HI UR6, URZ, 0x4, UR6 ;  /* 0x00000004ff067899 */ /* 0x000fe40008011606 */
[----:B------:R-:W-:Y:S02]  /*3260*/  USHF.R.S32.HI UR4, URZ, 0x1f, UR5 ;  /* 0x0000001fff047899 */ /* 0x000fe40008011405 */
[----:B------:R-:W-:-:S02]  /*3270*/  ULOP3.LUT UR6, UR6, 0x3fff, URZ, 0xc0, !UPT ;  /* 0x00003fff06067892 */ /* 0x000fc4000f8ec0ff */
[----:B------:R-:W-:Y:S02]  /*3280*/  ULEA.HI UR4, UR4, UR5, URZ, 0x5 ;  /* 0x0000000504047291 */ /* 0x000fe4000f8f28ff */
[----:B------:R-:W-:Y:S02]  /*3290*/  USHF.R.U32.HI UR5, URZ, 0x4, UR7 ;  /* 0x00000004ff057899 */ /* 0x000fe40008011607 */
[----:B------:R-:W-:Y:S02]  /*32a0*/  USHF.R.S32.HI UR22, URZ, 0x5, UR4 ;  /* 0x00000005ff167899 */ /* 0x000fe40008011404 */
[----:B------:R-:W-:Y:S02]  /*32b0*/  ULOP3.LUT UR5, UR5, 0x3fff, URZ, 0xc0, !UPT ;  /* 0x00003fff05057892 */ /* 0x000fe4000f8ec0ff */
[----:B------:R-:W-:Y:S02]  /*32c0*/  UISETP.LT.AND UP0, UPT, UR22, 0x1, UPT ;  /* 0x000000011600788c */ /* 0x000fe4000bf01270 */
[----:B------:R-:W-:-:S02]  /*32d0*/  ULOP3.LUT UR16, UR6, 0x10000, URZ, 0xfc, !UPT ;  /* 0x0001000006107892 */ /* 0x000fc4000f8efcff */
[----:B------:R-:W-:Y:S02]  /*32e0*/  USEL UR23, UR22, 0x1, !UP0 ;  /* 0x0000000116177887 */ /* 0x000fe4000c000000 */
[----:B------:R-:W-:Y:S02]  /*32f0*/  ULOP3.LUT UR17, UR5, 0x10000, URZ, 0xfc, !UPT ;  /* 0x0001000005117892 */ /* 0x000fe4000f8efcff */
[----:B------:R-:W-:Y:S02]  /*3300*/  UIADD3 UR23, UPT, UPT, -UR23, URZ, URZ ;  /* 0x000000ff17177290 */ /* 0x000fe4000fffe1ff */
[----:B-1----:R-:W-:Y:S01]  /*3310*/  UISETP.GE.AND UP4, UPT, UR8, 0x1, UPT ;  /* 0x000000010800788c */ /* 0x002fe2000bf86270 */
[----:B--2---:R-:W-:-:S15]  /*3320*/  R2UR UR24, R0 ;  /* 0x00000000001872ca */ /* 0x004fde00000e0000 */
.L_x_67:
[----:B------:R-:W-:Y:S02]  /*3330*/  LEA R0, R10, UR13, 0x3 ;  /* 0x0000000d0a007c11 */ /* 0x000fe4000f8e18ff */
[----:B------:R-:W-:Y:S02]  /*3340*/  SHF.L.U32 R5, R9, 0x1f, RZ ;  /* 0x0000001f09057819 */ /* 0x000fe400000006ff */
[----:B------:R-:W-:Y:S01]  /*3350*/  PLOP3.LUT P0, PT, PT, PT, UP4, 0x80, 0x8 ;  /* 0x000000000008781c */ /* 0x000fe20003f0f048 */
[----:B------:R-:W-:Y:S01]  /*3360*/  VIADD R3, R0, 0x90 ;  /* 0x0000009000037836 */ /* 0x000fe20000000000 */
[----:B-1----:R-:W1:Y:S02]  /*3370*/  SYNCS.PHASECHK.TRANS64.TRYWAIT P1, [R0+URZ+0x80], R5 ;  /* 0x00008005000075a7 */ /* 0x002e6400080211ff */
[----:B-1-3--:R-:W-:Y:S09]  /*3380*/  @!P1 BRA `(.L_x_61) ;  /* 0x0000004800309947 */ /* 0x00aff20003800000 */
.L_x_130:
[----:B------:R-:W-:Y:S01]  /*3390*/  LEA R4, R10, UR13, 0x4 ;  /* 0x0000000d0a047c11 */ /* 0x000fe2000f8e20ff */
[----:B------:R-:W-:Y:S01]  /*33a0*/  @UP4 ULEA UR4, UR10, UR13, 0x3 ;  /* 0x0000000d0a044291 */ /* 0x000fe2000f8e18ff */
[----:B------:R-:W-:Y:S01]  /*33b0*/  PLOP3.LUT P2, PT, PT, PT, PT, 0x80, 0x8 ;  /* 0x000000000008781c */ /* 0x000fe20003f4f070 */
[----:B------:R-:W-:Y:S01]  /*33c0*/  ULEA UR19, UR18, UR13, 0x3 ;  /* 0x0000000d12137291 */ /* 0x000fe2000f8e18ff */
[----:B------:R-:W-:Y:S02]  /*33d0*/  PRMT R3, RZ, 0x654, R3 ;  /* 0x00000654ff037816 */ /* 0x000fe40000000003 */
[----:B-1----:R-:W1:Y:S01]  /*33e0*/  LDS.128 R4, [R4+0x110] ;  /* 0x0001100004047984 */ /* 0x002e620000000c00 */
[----:B------:R-:W-:Y:S02]  /*33f0*/  @P0 SHF.L.U32 R2, R8, 0x1f, RZ ;  /* 0x0000001f08020819 */ /* 0x000fe400000006ff */
[----:B------:R-:W-:Y:S01]  /*3400*/  SHF.L.U32 R0, R11, 0x1f, RZ ;  /* 0x0000001f0b007819 */ /* 0x000fe200000006ff */
[----:B------:R-:W-:Y:S01]  /*3410*/  @!PT LDS RZ, [RZ] ;  /* 0x00000000fffff984 */ /* 0x000fe20000000800 */
[----:B------:R-:W-:Y:S01]  /*3420*/  @!PT LDS RZ, [RZ] ;  /* 0x00000000fffff984 */ /* 0x000fe20000000800 */
[----:B------:R-:W-:Y:S01]  /*3430*/  @!PT LDS RZ, [RZ] ;  /* 0x00000000fffff984 */ /* 0x000fe20000000800 */
[----:B------:R-:W-:Y:S01]  /*3440*/  @!PT LDS RZ, [RZ] ;  /* 0x00000000fffff984 */ /* 0x000fe20000000800 */
[----:B------:R2:W-:Y:S06]  /*3450*/  MEMBAR.ALL.CTA ;  /* 0x0000000000007992 */ /* 0x0005ec0000008000 */
[----:B--2---:R-:W2:Y:S02]  /*3460*/  FENCE.VIEW.ASYNC.S ;  /* 0x00000000000073c6 */ /* 0x004ea40000000000 */
[----:B--2---:R2:W-:Y:S01]  /*3470*/  SYNCS.ARRIVE.TRANS64.RED.A1T0 RZ, [R3+URZ], RZ ;  /* 0x000000ff03ff79a7 */ /* 0x0045e200081004ff */
[----:B------:R2:W3:Y:S01]  /*3480*/  @P0 SYNCS.PHASECHK.TRANS64.TRYWAIT P2, [UR4], R2 ;  /* 0x00000002ff0005a7 */ /* 0x0004e20008041104 */
[----:B-1----:R-:W-:Y:S01]  /*3490*/  LOP3.LUT P1, RZ, R6, 0x1, RZ, 0xc0, !PT ;  /* 0x0000000106ff7812 */ /* 0x002fe2000782c0ff */
[----:B------:R-:W1:Y:S02]  /*34a0*/  SYNCS.PHASECHK.TRANS64.TRYWAIT P0, [UR19+0xc0], R0 ;  /* 0x0000c000ff0075a7 */ /* 0x000e640008001113 */
[----:B-123--:R-:W-:Y:S10]  /*34b0*/  @!P0 BRA `(.L_x_62) ;  /* 0x0000004400f88947 */ /* 0x00eff40003800000 */
.L_x_132:
[----:B------:R-:W-:Y:S01]  /*34c0*/  IADD3 R10, PT, PT, R10, 0x1, RZ ;  /* 0x000000010a0a7810 */ /* 0x000fe20007ffe0ff */
[----:B------:R-:W-:Y:S06]  /*34d0*/  BRA.U !UP4, `(.L_x_63) ;  /* 0x000000010ca07547 */ /* 0x000fec000b800000 */
[----:B------:R-:W-:Y:S02]  /*34e0*/  ULEA.HI UR4, UR18, UR18, URZ, 0x1 ;  /* 0x0000001212047291 */ /* 0x000fe4000f8f08ff */
[----:B------:R-:W-:Y:S02]  /*34f0*/  UPLOP3.LUT UP2, UPT, UPT, UPT, UPT, 0x40, 0x4 ;  /* 0x000000000004789c */ /* 0x000fe40003f4e870 */
[----:B------:R-:W-:Y:S02]  /*3500*/  USHF.L.U32 UR5, UR4, 0x6, URZ ;  /* 0x0000000604057899 */ /* 0x000fe400080006ff */
[----:B------:R-:W-:Y:S02]  /*3510*/  ULOP3.LUT UR14, UR4, 0xffe, URZ, 0xc0, !UPT ;  /* 0x00000ffe040e7892 */ /* 0x000fe4000f8ec0ff */
[----:B------:R-:W-:Y:S02]  /*3520*/  ULOP3.LUT UR4, UR5, 0xffffff80, URZ, 0xc0, !UPT ;  /* 0xffffff8005047892 */ /* 0x000fe4000f8ec0ff */
[----:B------:R-:W-:-:S02]  /*3530*/  UIADD3 UR14, UPT, UPT, -UR14, UR18, URZ ;  /* 0x000000120e0e7290 */ /* 0x000fc4000fffe1ff */
[----:B------:R-:W-:Y:S01]  /*3540*/  UIADD3 UR4, UPT, UPT, UR24, UR4, URZ ;  /* 0x0000000418047290 */ /* 0x000fe2000fffe0ff */
[----:B------:R-:W-:Y:S01]  /*3550*/  UMOV UR12, UR23 ;  /* 0x00000017000c7c82 */ /* 0x000fe20008000000 */
[----:B------:R-:W-:Y:S02]  /*3560*/  UMOV UR11, UR22 ;  /* 0x00000016000b7c82 */ /* 0x000fe40008000000 */
[----:B------:R-:W-:Y:S01]  /*3570*/  ULEA UR14, UR14, UR4, 0x14 ;  /* 0x000000040e0e7291 */ /* 0x000fe2000f8ea0ff */
[----:B------:R-:W-:-:S11]  /*3580*/  UMOV UR5, UR10 ;  /* 0x0000000a00057c82 */ /* 0x000fd60008000000 */
.L_x_66:
[----:B------:R-:W-:Y:S02]  /*3590*/  UIADD3 UR12, UPT, UPT, UR12, 0x1, URZ ;  /* 0x000000010c0c7890 */ /* 0x000fe4000fffe0ff */
[----:B--2---:R-:W-:Y:S02]  /*35a0*/  ULEA UR6, UR5, UR13, 0x3 ;  /* 0x0000000d05067291 */ /* 0x004fe4000f8e18ff */
[----:B------:R-:W-:Y:S01]  /*35b0*/  UISETP.NE.AND UP3, UPT, UR12, URZ, UPT ;  /* 0x000000ff0c00728c */ /* 0x000fe2000bf65270 */
[----:B---3--:R-:W-:Y:S10]  /*35c0*/  @P2 BRA `(.L_x_64) ;  /* 0x00000000000c2947 */ /* 0x008ff40003800000 */
[----:B-1----:R-:W-:Y:S04]  /*35d0*/  SHF.L.U32 R3, R8, 0x1f, RZ ;  /* 0x0000001f08037819 */ /* 0x002fe800000006ff */
[----:B------:R-:W1:Y:S02]  /*35e0*/  SYNCS.PHASECHK.TRANS64.TRYWAIT P0, [UR6], R3 ;  /* 0x00000003ff0075a7 */ /* 0x000e640008001106 */
[----:B-1----:R-:W-:Y:S05]  /*35f0*/  @!P0 BRA `(.L_x_65) ;  /* 0x0000004400c08947 */ /* 0x002fea0003800000 */
.L_x_64:
[----:B------:R-:W-:Y:S01]  /*3600*/  UISETP.NE.AND UP0, UPT, UR11, 0x1, UPT ;  /* 0x000000010b00788c */ /* 0x000fe2000bf05270 */
[----:B------:R-:W-:Y:S01]  /*3610*/  PLOP3.LUT P2, PT, PT, PT, PT, 0x80, 0x8 ;  /* 0x000000000008781c */ /* 0x000fe20003f4f070 */
[----:B------:R-:W-:Y:S02]  /*3620*/  UIADD3 UR4, UPT, UPT, UR5, 0x1, URZ ;  /* 0x0000000105047890 */ /* 0x000fe4000fffe0ff */
[----:B------:R-:W-:Y:S02]  /*3630*/  ULEA UR8, UR5, UR17, 0x8 ;  /* 0x0000001105087291 */ /* 0x000fe4000f8e40ff */
[----:B------:R-:W-:Y:S01]  /*3640*/  UISETP.NE.AND UP1, UPT, UR4, 0x5, UPT ;  /* 0x000000050400788c */ /* 0x000fe2000bf25270 */
[----:B------:R-:W-:Y:S01]  /*3650*/  PLOP3.LUT P0, PT, PT, PT, UP0, 0x80, 0x8 ;  /* 0x000000000008781c */ /* 0x000fe20003f0f008 */
[----:B------:R-:W-:Y:S02]  /*3660*/  UIADD3 UR11, UPT, UPT, UR11, -0x1, URZ ;  /* 0xffffffff0b0b7890 */ /* 0x000fe4000fffe0ff */
[----:B------:R-:W-:Y:S02]  /*3670*/  USEL UR7, URZ, 0x1, UP1 ;  /* 0x00000001ff077887 */ /* 0x000fe40008800000 */
[----:B------:R-:W-:Y:S01]  /*3680*/  USEL UR10, UR4, URZ, UP1 ;  /* 0x000000ff040a7287 */ /* 0x000fe20008800000 */
[----:B------:R-:W-:Y:S03]  /*3690*/  UMOV UR9, 0xc0004010 ;  /* 0xc000401000097882 */ /* 0x000fe60000000000 */
[----:B------:R-:W-:Y:S01]  /*36a0*/  @UP0 ULEA UR4, UR10, UR13, 0x3 ;  /* 0x0000000d0a040291 */ /* 0x000fe2000f8e18ff */
[----:B------:R-:W-:Y:S01]  /*36b0*/  LOP3.LUT R8, R8, UR7, RZ, 0x3c, !PT ;  /* 0x0000000708087c12 */ /* 0x000fe2000f8e3cff */
[----:B------:R-:W-:Y:S03]  /*36c0*/  UMOV UR7, 0xc0004010 ;  /* 0xc000401000077882 */ /* 0x000fe60000000000 */
[----:B-1----:R-:W-:Y:S04]  /*36d0*/  @P0 SHF.L.U32 R0, R8, 0x1f, RZ ;  /* 0x0000001f08000819 */ /* 0x002fe800000006ff */
[----:B------:R2:W3:Y:S01]  /*36e0*/  @P0 SYNCS.PHASECHK.TRANS64.TRYWAIT P2, [UR4], R0 ;  /* 0x00000000ff0005a7 */ /* 0x0004e20008041104 */
[----:B------:R-:W-:Y:S02]  /*36f0*/  UIADD3 UR4, UPT, UPT, UR6, 0x28, URZ ;  /* 0x0000002806047890 */ /* 0x000fe4000fffe0ff */
[----:B------:R-:W-:Y:S03]  /*3700*/  ULEA UR6, UR5, UR16, 0x7 ;  /* 0x0000001005067291 */ /* 0x000fe6000f8e38ff */
[----:B------:R-:W-:Y:S06]  /*3710*/  UMOV UR5, UR10 ;  /* 0x0000000a00057c82 */ /* 0x000fec0008000000 */
[----:B------:R2:W-:Y:S01]  /*3720*/  UTCQMMA gdesc[UR6], gdesc[UR8], tmem[UR14], tmem[UR20], idesc[UR21], UP2 ;  /* 0x00ff1408060075ea */ /* 0x0005e2000900030e */
[----:B------:R-:W-:Y:S01]  /*3730*/  UPLOP3.LUT UP2, UPT, UPT, UPT, UPT, 0x80, 0x8 ;  /* 0x000000000008789c */ /* 0x000fe20003f4f070 */
[----:B------:R2:W-:Y:S01]  /*3740*/  UTCBAR.MULTICAST [UR4], URZ, UR15 ;  /* 0x000000ff040073e9 */ /* 0x0005e2000800080f */
[----:B------:R-:W-:Y:S09]  /*3750*/  BRA.U UP3, `(.L_x_66) ;  /* 0xfffffffd038c7547 */ /* 0x000ff2000b83ffff */
.L_x_63:
[----:B--2---:R-:W-:Y:S01]  /*3760*/  UIADD3 UR4, UPT, UPT, UR18, 0x1, URZ ;  /* 0x0000000112047890 */ /* 0x004fe2000fffe0ff */
[C---:B------:R-:W-:Y:S01]  /*3770*/  ISETP.NE.AND P0, PT, R10.reuse, 0x2, PT ;  /* 0x000000020a00780c */ /* 0x040fe20003f05270 */
[----:B------:R-:W-:Y:S02]  /*3780*/  UIADD3 UR5, UPT, UPT, UR19, 0xa0, URZ ;  /* 0x000000a013057890 */ /* 0x000fe4000fffe0ff */
[----:B------:R-:W-:Y:S01]  /*3790*/  UISETP.NE.AND UP0, UPT, UR4, 0x4, UPT ;  /* 0x000000040400788c */ /* 0x000fe2000bf05270 */
[----:B-1----:R-:W-:Y:S02]  /*37a0*/  SEL R0, RZ, 0x1, P0 ;  /* 0x00000001ff007807 */ /* 0x002fe40000000000 */
[----:B------:R-:W-:Y:S01]  /*37b0*/  SEL R10, R10, RZ, P0 ;  /* 0x000000ff0a0a7207 */ /* 0x000fe20000000000 */
[----:B------:R-:W-:Y:S01]  /*37c0*/  USEL UR6, URZ, 0x1, UP0 ;  /* 0x00000001ff067887 */ /* 0x000fe20008000000 */
[----:B------:R-:W-:Y:S01]  /*37d0*/  LOP3.LUT R9, R9, R0, RZ, 0x3c, !PT ;  /* 0x0000000009097212 */ /* 0x000fe200078e3cff */
[----:B------:R-:W-:Y:S01]  /*37e0*/  USEL UR18, UR4, URZ, UP0 ;  /* 0x000000ff04127287 */ /* 0x000fe20008000000 */
[----:B------:R1:W-:Y:S03]  /*37f0*/  UTCBAR [UR5], URZ ;  /* 0x000000ff050073e9 */ /* 0x0003e600080000ff */
[----:B------:R-:W-:Y:S01]  /*3800*/  LOP3.LUT R11, R11, UR6, RZ, 0x3c, !PT ;  /* 0x000000060b0b7c12 */ /* 0x000fe2000f8e3cff */
[----:B------:R-:W-:Y:S07]  /*3810*/  @P1 BRA `(.L_x_67) ;  /* 0xfffffff800c41947 */ /* 0x000fee000383ffff */
[----:B------:R-:W2:Y:S01]  /*3820*/  S2UR UR8, SR_CgaCtaId ;  /* 0x00000000000879c3 */ /* 0x000ea20000008800 */
[----:B------:R-:W-:Y:S01]  /*3830*/  ELECT P0, URZ, PT ;  /* 0x0000000000ff782f */ /* 0x000fe20003800000 */
[----:B------:R-:W-:Y:S01]  /*3840*/  IMAD.MOV.U32 R0, RZ, RZ, 0x1 ;  /* 0x00000001ff007424 */ /* 0x000fe200078e00ff */
[----:B------:R-:W-:Y:S01]  /*3850*/  UIADD3 UR13, UPT, UPT, UR13, 0xc0, URZ ;  /* 0x000000c00d0d7890 */ /* 0x000fe2000fffe0ff */
[----:B------:R-:W-:Y:S01]  /*3860*/  SHF.L.U32 R3, R11, 0x1f, RZ ;  /* 0x0000001f0b037819 */ /* 0x000fe200000006ff */
[----:B------:R-:W-:-:S03]  /*3870*/  UMOV UR4, 0x40 ;  /* 0x0000004000047882 */ /* 0x000fc60000000000 */
[----:B------:R-:W-:Y:S01]  /*3880*/  UVIRTCOUNT.DEALLOC.SMPOOL 0x80 ;  /* 0x000000800000784c */ /* 0x000fe20000000000 */
[----:B--2---:R-:W-:Y:S02]  /*3890*/  ULEA UR8, UR8, UR4, 0x18 ;  /* 0x0000000408087291 */ /* 0x004fe4000f8ec0ff */
[----:B------:R-:W-:-:S07]  /*38a0*/  ULEA UR4, UR18, UR13, 0x3 ;  /* 0x0000000d12047291 */ /* 0x000fce000f8e18ff */
[----:B------:R2:W-:Y:S02]  /*38b0*/  @P0 STS.U8 [UR8+0x1c], R0 ;  /* 0x00001c00ff000988 */ /* 0x0005e40008000008 */
[----:B------:R-:W4:Y:S02]  /*38c0*/  SYNCS.PHASECHK.TRANS64.TRYWAIT P0, [UR4], R3 ;  /* 0x00000003ff0075a7 */ /* 0x000f240008001104 */
[----:B--2-4-:R-:W-:Y:S05]  /*38d0*/  @!P0 BRA `(.L_x_68) ;  /* 0x0000004400208947 */ /* 0x014fea0003800000 */
.L_x_135:
[----:B------:R-:W-:-:S04]  /*38e0*/  UIADD3 UR4, UPT, UPT, UR18, 0x1, URZ ;  /* 0x0000000112047890 */ /* 0x000fc8000fffe0ff */
[----:B------:R-:W-:-:S04]  /*38f0*/  UISETP.NE.AND UP0, UPT, UR4, 0x4, UPT ;  /* 0x000000040400788c */ /* 0x000fc8000bf05270 */
[----:B------:R-:W-:Y:S02]  /*3900*/  USEL UR6, URZ, 0x1, UP0 ;  /* 0x00000001ff067887 */ /* 0x000fe40008000000 */
[----:B------:R-:W-:-:S04]  /*3910*/  USEL UR4, UR4, URZ, UP0 ;  /* 0x000000ff04047287 */ /* 0x000fc80008000000 */
[----:B-1----:R-:W-:Y:S01]  /*3920*/  ULEA UR5, UR4, UR13, 0x3 ;  /* 0x0000000d04057291 */ /* 0x002fe2000f8e18ff */
[----:B------:R-:W-:-:S04]  /*3930*/  LOP3.LUT R2, R11, UR6, RZ, 0x3c, !PT ;  /* 0x000000060b027c12 */ /* 0x000fc8000f8e3cff */
[----:B--2---:R-:W-:-:S04]  /*3940*/  SHF.L.U32 R3, R2, 0x1f, RZ ;  /* 0x0000001f02037819 */ /* 0x004fc800000006ff */
[----:B------:R-:W1:Y:S02]  /*3950*/  SYNCS.PHASECHK.TRANS64.TRYWAIT P0, [UR5], R3 ;  /* 0x00000003ff0075a7 */ /* 0x000e640008001105 */
[----:B-1----:R-:W-:Y:S05]  /*3960*/  @!P0 BRA `(.L_x_69) ;  /* 0x0000004400148947 */ /* 0x002fea0003800000 */
.L_x_137:
        /* <DEDUP_REMOVED lines=9> */
.L_x_139:
[----:B------:R-:W-:-:S04]  /*3a00*/  UIADD3 UR4, UPT, UPT, UR4, 0x1, URZ ;  /* 0x0000000104047890 */ /* 0x000fc8000fffe0ff */
[----:B------:R-:W-:-:S04]  /*3a10*/  UISETP.NE.AND UP0, UPT, UR4, 0x4, UPT ;  /* 0x000000040400788c */ /* 0x000fc8000bf05270 */
[----:B------:R-:W-:Y:S02]  /*3a20*/  USEL UR5, URZ, 0x1, UP0 ;  /* 0x00000001ff057887 */ /* 0x000fe40008000000 */
[----:B------:R-:W-:-:S04]  /*3a30*/  USEL UR4, UR4, URZ, UP0 ;  /* 0x000000ff04047287 */ /* 0x000fc80008000000 */
[----:B------:R-:W-:Y:S01]  /*3a40*/  ULEA UR4, UR4, UR13, 0x3 ;  /* 0x0000000d04047291 */ /* 0x000fe2000f8e18ff */
[----:B-1----:R-:W-:-:S04]  /*3a50*/  LOP3.LUT R3, R2, UR5, RZ, 0x3c, !PT ;  /* 0x0000000502037c12 */ /* 0x002fc8000f8e3cff */
[----:B------:R-:W-:-:S04]  /*3a60*/  SHF.L.U32 R3, R3, 0x1f, RZ ;  /* 0x0000001f03037819 */ /* 0x000fc800000006ff */
[----:B------:R-:W1:Y:S02]  /*3a70*/  SYNCS.PHASECHK.TRANS64.TRYWAIT P0, [UR4], R3 ;  /* 0x00000003ff0075a7 */ /* 0x000e640008001104 */
[----:B-1----:R-:W-:Y:S05]  /*3a80*/  @!P0 BRA `(.L_x_71) ;  /* 0x0000004000fc8947 */ /* 0x002fea0003800000 */
.L_x_141:
[----:B------:R-:W-:Y:S01]  /*3a90*/  NOP ;  /* 0x0000000000007918 */ /* 0x000fe20000000000 */
[----:B-1----:R-:W1:Y:S01]  /*3aa0*/  LDS R0, [UR8+0x14] ;  /* 0x00001408ff007984 */ /* 0x002e620008000800 */
[----:B------:R-:W-:Y:S01]  /*3ab0*/  ULOP3.LUT UR4, UR24, 0xffff, URZ, 0xc0, !UPT ;  /* 0x0000ffff18047892 */ /* 0x000fe2000f8ec0ff */
[----:B------:R-:W-:Y:S01]  /*3ac0*/  UMOV UR5, 0xffff ;  /* 0x0000ffff00057882 */ /* 0x000fe20000000000 */
[----:B------:R-:W-:Y:S02]  /*3ad0*/  UMOV UR6, 0x1 ;  /* 0x0000000100067882 */ /* 0x000fe40000000000 */
[----:B------:R-:W-:-:S04]  /*3ae0*/  USHF.R.U32.HI UR4, URZ, 0x5, UR4 ;  /* 0x00000005ff047899 */ /* 0x000fc80008011604 */
[----:B------:R-:W-:Y:S02]  /*3af0*/  USHF.L.U32 UR5, UR5, UR4, URZ ;  /* 0x0000000405057299 */ /* 0x000fe400080006ff */
[----:B------:R-:W-:-:S04]  /*3b00*/  USHF.L.U32 UR4, UR6, UR4, URZ ;  /* 0x0000000406047299 */ /* 0x000fc800080006ff */
[----:B-1----:R-:W-:-:S04]  /*3b10*/  LOP3.LUT R0, R0, UR5, RZ, 0xc0, !PT ;  /* 0x0000000500007c12 */ /* 0x002fc8000f8ec0ff */
[----:B------:R-:W-:-:S13]  /*3b20*/  ISETP.NE.AND P0, PT, R0, UR5, PT ;  /* 0x0000000500007c0c */ /* 0x000fda000bf05270 */
[----:B------:R-:W-:Y:S05]  /*3b30*/  @P0 BRA `(.L_x_72) ;  /* 0x0000000000580947 */ /* 0x000fea0003800000 */
[----:B------:R-:W1:Y:S02]  /*3b40*/  LDS R0, [UR8+0x18] ;  /* 0x00001808ff007984 */ /* 0x000e640008000800 */
[----:B-1----:R-:W-:-:S04]  /*3b50*/  LOP3.LUT R0, R0, UR4, RZ, 0xc0, !PT ;  /* 0x0000000400007c12 */ /* 0x002fc8000f8ec0ff */
[----:B------:R-:W-:-:S13]  /*3b60*/  ISETP.NE.AND P0, PT, R0, UR4, PT ;  /* 0x0000000400007c0c */ /* 0x000fda000bf05270 */
[----:B------:R-:W-:Y:S05]  /*3b70*/  @P0 BRA `(.L_x_73) ;  /* 0x00000000003c0947 */ /* 0x000fea0003800000 */
[----:B------:R-:W1:Y:S01]  /*3b80*/  S2R R2, SR_LANEID ;  /* 0x0000000000027919 */ /* 0x000e620000000000 */
[----:B------:R-:W-:Y:S01]  /*3b90*/  ULOP3.LUT UR5, URZ, UR5, URZ, 0x33, !UPT ;  /* 0x00000005ff057292 */ /* 0x000fe2000f8e33ff */
[----:B------:R-:W-:Y:S01]  /*3ba0*/  LOP3.LUT R4, RZ, UR4, RZ, 0x33, !PT ;  /* 0x00000004ff047c12 */ /* 0x000fe2000f8e33ff */
[----:B------:R-:W-:Y:S02]  /*3bb0*/  VOTEU.ANY UR4, UPT, PT ;  /* 0x0000000000047886 */ /* 0x000fe400038e0100 */
[----:B------:R-:W-:Y:S01]  /*3bc0*/  UFLO.U32 UR4, UR4 ;  /* 0x00000004000472bd */ /* 0x000fe200080e0000 */
[----:B------:R-:W2:Y:S01]  /*3bd0*/  REDUX UR6, R4 ;  /* 0x00000000040673c4 */ /* 0x000ea20000000000 */
[----:B------:R-:W-:-:S06]  /*3be0*/  IMAD.U32 R0, RZ, RZ, UR5 ;  /* 0x00000005ff007e24 */ /* 0x000fcc000f8e00ff */
[----:B------:R4:W-:Y:S01]  /*3bf0*/  UTCATOMSWS.AND URZ, UR5 ;  /* 0x0000000500ff79e3 */ /* 0x0009e20008000000 */
[----:B------:R-:W3:Y:S01]  /*3c00*/  REDUX UR7, R0 ;  /* 0x00000000000773c4 */ /* 0x000ee20000000000 */
[----:B-1----:R-:W-:Y:S01]  /*3c10*/  ISETP.EQ.U32.AND P0, PT, R2, UR4, PT ;  /* 0x0000000402007c0c */ /* 0x002fe2000bf02070 */
[----:B--2---:R-:W-:Y:S01]  /*3c20*/  IMAD.U32 R2, RZ, RZ, UR6 ;  /* 0x00000006ff027e24 */ /* 0x004fe2000f8e00ff */
[----:B---3--:R-:W-:-:S11]  /*3c30*/  MOV R3, UR7 ;  /* 0x0000000700037c02 */ /* 0x008fd60008000f00 */
[----:B------:R4:W-:Y:S04]  /*3c40*/  @P0 ATOMS.AND RZ, [UR8+0x14], R3 ;  /* 0x00001403ffff098c */ /* 0x0009e8000a800008 */
[----:B------:R4:W-:Y:S01]  /*3c50*/  @P0 ATOMS.AND RZ, [UR8+0x18], R2 ;  /* 0x00001802ffff098c */ /* 0x0009e2000a800008 */
[----:B------:R-:W-:Y:S05]  /*3c60*/  BRA `(.L_x_74) ;  /* 0x0000000000147947 */ /* 0x000fea0003800000 */
.L_x_73:
[----:B------:R-:W-:Y:S02]  /*3c70*/  MOV R2, 0x3c90 ;  /* 0x00003c9000027802 */ /* 0x000fe40000000f00 */
[----:B---3-5:R-:W-:Y:S05]  /*3c80*/  CALL.REL.NOINC `($__internal_0_$__cuda_sm10x_tcgen05_guardrail_trap_col_being_dealloced_not_returned_by_alloc) ;  /* 0x0000004400587944 */ /* 0x028fea0003c00000 */
[----:B------:R-:W-:Y:S05]  /*3c90*/  BRA `(.L_x_74) ;  /* 0x0000000000087947 */ /* 0x000fea0003800000 */
.L_x_72:
[----:B------:R-:W-:Y:S02]  /*3ca0*/  MOV R2, 0x3cc0 ;  /* 0x00003cc000027802 */ /* 0x000fe40000000f00 */
[----:B---3-5:R-:W-:Y:S05]  /*3cb0*/  CALL.REL.NOINC `($__internal_2_$__cuda_sm10x_tcgen05_guardrail_trap_unallocated_columns_being_dealloced) ;  /* 0x0000004400647944 */ /* 0x028fea0003c00000 */
.L_x_74:
[----:B------:R-:W-:Y:S01]  /*3cc0*/  NOP ;  /* 0x0000000000007918 */ /* 0x000fe20000000000 */
[----:B----4-:R-:W-:Y:S05]  /*3cd0*/  EXIT ;  /* 0x000000000000794d */ /* 0x010fea0003800000 */
.L_x_56:
[----:B------:R-:W-:-:S09]  /*3ce0*/  UISETP.NE.OR UP0, UPT, UR18, 0x3, !UP3 ;  /* 0x000000031200788c */ /* 0x000fd2000df05670 */
[----:B------:R-:W-:Y:S05]  /*3cf0*/  BRA.U UP0, `(.L_x_75) ;  /* 0x0000000d00ac7547 */ /* 0x000fea000b800000 */
[----:B------:R-:W2:Y:S01]  /*3d00*/  LDCU.64 UR4, c[0x0][0x888] ;  /* 0x00011100ff0477ac */ /* 0x000ea20008000a00 */
[----:B------:R-:W3:Y:S01]  /*3d10*/  S2UR UR10, SR_CgaCtaId ;  /* 0x00000000000a79c3 */ /* 0x000ee20000008800 */
[----:B------:R-:W-:Y:S02]  /*3d20*/  HFMA2 R9, -RZ, RZ, 0, 0 ;  /* 0x00000000ff097431 */ /* 0x000fe400000001ff */
[----:B------:R-:W-:Y:S01]  /*3d30*/  IMAD.MOV.U32 R11, RZ, RZ, 0x1 ;  /* 0x00000001ff0b7424 */ /* 0x000fe200078e00ff */
[----:B------:R-:W4:Y:S01]  /*3d40*/  LDCU UR31, c[0x0][0x370] ;  /* 0x00006e00ff1f77ac */ /* 0x000f220008000800 */
[----:B------:R-:W-:Y:S01]  /*3d50*/  IMAD.MOV.U32 R10, RZ, RZ, RZ ;  /* 0x000000ffff0a7224 */ /* 0x000fe200078e00ff */
[----:B------:R-:W-:Y:S01]  /*3d60*/  MOV R3, 0x1000 ;  /* 0x0000100000037802 */ /* 0x000fe20000000f00 */
[----:B------:R-:W4:Y:S01]  /*3d70*/  LDCU.128 UR32, c[0x0][0xb10] ;  /* 0x00016200ff2077ac */ /* 0x000f220008000c00 */
[----:B------:R-:W1:Y:S01]  /*3d80*/  LDC.64 R12, c[0x0][0x348] ;  /* 0x0000d200ff0c7b82 */ /* 0x000e620000000a00 */
[----:B------:R-:W3:Y:S01]  /*3d90*/  LDCU UR27, c[0x0][0x374] ;  /* 0x00006e80ff1b77ac */ /* 0x000ee20008000800 */
[----:B------:R-:W3:Y:S01]  /*3da0*/  LDCU.64 UR28, c[0x0][0x890] ;  /* 0x00011200ff1c77ac */ /* 0x000ee20008000a00 */
[----:B------:R-:W3:Y:S01]  /*3db0*/  LDCU UR15, c[0x0][0xb0c] ;  /* 0x00016180ff0f77ac */ /* 0x000ee20008000800 */
[----:B--2---:R-:W-:Y:S01]  /*3dc0*/  UISETP.NE.U32.AND UP0, UPT, UR4, URZ, UPT ;  /* 0x000000ff0400728c */ /* 0x004fe2000bf05070 */
[----:B------:R-:W2:Y:S01]  /*3dd0*/  LDCU UR43, c[0x0][0xb20] ;  /* 0x00016400ff2b77ac */ /* 0x000ea20008000800 */
[----:B------:R-:W2:Y:S01]  /*3de0*/  LDCU UR4, c[0x0][0xb30] ;  /* 0x00016600ff0477ac */ /* 0x000ea20008000800 */
[----:B------:R-:W-:Y:S01]  /*3df0*/  UMOV UR21, 0x400 ;  /* 0x0000040000157882 */ /* 0x000fe20000000000 */
[----:B----4-:R-:W-:-:S02]  /*3e00*/  UIMAD.WIDE.U32 UR6, UR31, UR32, URZ ;  /* 0x000000201f0672a5 */ /* 0x010fc4000f8e00ff */
[----:B---3--:R-:W-:Y:S02]  /*3e10*/  UIMAD.WIDE.U32 UR8, UR27, UR35, URZ ;  /* 0x000000231b0872a5 */ /* 0x008fe4000f8e00ff */
[----:B------:R-:W-:Y:S02]  /*3e20*/  ULEA UR21, UR10, UR21, 0x18 ;  /* 0x000000150a157291 */ /* 0x000fe4000f8ec0ff */
[----:B------:R-:W-:Y:S02]  /*3e30*/  USEL UR37, URZ, 0x1, UP6 ;  /* 0x00000001ff257887 */ /* 0x000fe4000b000000 */
[----:B------:R-:W-:Y:S02]  /*3e40*/  UISETP.NE.U32.AND UP6, UPT, UR28, URZ, UPT ;  /* 0x000000ff1c00728c */ /* 0x000fe4000bfc5070 */
[----:B------:R-:W-:Y:S02]  /*3e50*/  UIADD3 UR38, UPT, UPT, UR21, 0x58, URZ ;  /* 0x0000005815267890 */ /* 0x000fe4000fffe0ff */
[----:B------:R-:W-:-:S02]  /*3e60*/  UIADD3 UR17, UPT, UPT, UR21, 0x50, URZ ;  /* 0x0000005015117890 */ /* 0x000fc4000fffe0ff */
[----:B------:R-:W-:Y:S02]  /*3e70*/  UISETP.NE.AND.EX UP5, UPT, UR5, URZ, UPT, UP0 ;  /* 0x000000ff0500728c */ /* 0x000fe4000bfa5300 */
[----:B------:R-:W-:Y:S01]  /*3e80*/  UISETP.NE.AND UP0, UPT, UR42, 0x1, UPT ;  /* 0x000000012a00788c */ /* 0x000fe2000bf05270 */
[----:B------:R-:W-:Y:S01]  /*3e90*/  UMOV UR41, UR7 ;  /* 0x0000000700297c82 */ /* 0x000fe20008000000 */
[----:B------:R-:W-:Y:S01]  /*3ea0*/  UMOV UR40, UR9 ;  /* 0x0000000900287c82 */ /* 0x000fe20008000000 */
[----:B------:R-:W-:Y:S02]  /*3eb0*/  UISETP.NE.AND UP0, UPT, UR15, 0x1, UPT ;  /* 0x000000010f00788c */ /* 0x000fe4000bf05270 */
[----:B------:R-:W-:Y:S02]  /*3ec0*/  UPLOP3.LUT UP4, UPT, UPT, UPT, UPT, 0x40, 0x4 ;  /* 0x000000000004789c */ /* 0x000fe40003f8e870 */
[----:B------:R-:W-:Y:S01]  /*3ed0*/  UISETP.GE.AND UP2, UPT, UR42, 0x1, UPT ;  /* 0x000000012a00788c */ /* 0x000fe2000bf46270 */
[----:B------:R-:W3:Y:S01]  /*3ee0*/  LDCU.64 UR22, c[0x0][0xb28] ;  /* 0x00016500ff1677ac */ /* 0x000ee20008000a00 */
[----:B------:R-:W-:-:S02]  /*3ef0*/  UISETP.NE.AND.EX UP6, UPT, UR29, URZ, UPT, UP6 ;  /* 0x000000ff1d00728c */ /* 0x000fc4000bfc5360 */
[----:B------:R-:W-:Y:S02]  /*3f00*/  UPRMT UR38, UR10, 0x654, UR38 ;  /* 0x000006540a267896 */ /* 0x000fe40008000026 */
[----:B------:R-:W-:Y:S02]  /*3f10*/  UPRMT UR39, UR10, 0x654, UR17 ;  /* 0x000006540a277896 */ /* 0x000fe40008000011 */
[----:B------:R-:W-:Y:S02]  /*3f20*/  USHF.R.U32.HI UR41, URZ, UR33, UR41 ;  /* 0x00000021ff297299 */ /* 0x000fe40008011629 */
[----:B--2---:R-:W-:Y:S02]  /*3f30*/  USHF.R.U32.HI UR40, URZ, UR43, UR40 ;  /* 0x0000002bff287299 */ /* 0x004fe40008011628 */
[----:B------:R-:W-:Y:S02]  /*3f40*/  UISETP.NE.AND UP0, UPT, UR34, 0x1, UPT ;  /* 0x000000012200788c */ /* 0x000fe4000bf05270 */
[----:B-1----:R-:W-:-:S11]  /*3f50*/  UISETP.NE.AND UP3, UPT, UR4, 0x1, UPT ;  /* 0x000000010400788c */ /* 0x002fd6000bf65270 */
.L_x_84:
[C---:B------:R-:W-:Y:S02]  /*3f60*/  LEA R8, R10.reuse, UR21, 0x3 ;  /* 0x000000150a087c11 */ /* 0x040fe4000f8e18ff */
[----:B------:R-:W-:Y:S02]  /*3f70*/  SHF.L.U32 R5, R9, 0x1f, RZ ;  /* 0x0000001f09057819 */ /* 0x000fe400000006ff */
[----:B------:R-:W-:Y:S02]  /*3f80*/  LEA R6, R10, UR21, 0x4 ;  /* 0x000000150a067c11 */ /* 0x000fe4000f8e20ff */
[----:B-1----:R-:W1:Y:S02]  /*3f90*/  SYNCS.PHASECHK.TRANS64.TRYWAIT P0, [R8+URZ+0x80], R5 ;  /* 0x00008005080075a7 */ /* 0x002e6400080011ff */
[----:B-1----:R-:W-:Y:S05]  /*3fa0*/  @!P0 BRA `(.L_x_76) ;  /* 0x0000003c00cc8947 */ /* 0x002fea0003800000 */
.L_x_142:
[----:B-1----:R-:W1:Y:S01]  /*3fb0*/  LDS.128 R4, [R6+0x110] ;  /* 0x0001100006047984 */ /* 0x002e620000000c00 */
[----:B------:R-:W-:Y:S01]  /*3fc0*/  UISETP.GE.AND UP0, UPT, UR42, 0x1, UPT ;  /* 0x000000012a00788c */ /* 0x000fe2000bf06270 */
[----:B------:R-:W-:Y:S01]  /*3fd0*/  @!PT LDS RZ, [RZ] ;  /* 0x00000000fffff984 */ /* 0x000fe20000000800 */
[----:B------:R-:W-:Y:S01]  /*3fe0*/  @!PT LDS RZ, [RZ] ;  /* 0x00000000fffff984 */ /* 0x000fe20000000800 */
[----:B------:R-:W-:Y:S01]  /*3ff0*/  @!PT LDS RZ, [RZ] ;  /* 0x00000000fffff984 */ /* 0x000fe20000000800 */
[----:B------:R-:W-:Y:S01]  /*4000*/  @!PT LDS RZ, [RZ] ;  /* 0x00000000fffff984 */ /* 0x000fe20000000800 */
[----:B------:R2:W-:Y:S06]  /*4010*/  MEMBAR.ALL.CTA ;  /* 0x0000000000007992 */ /* 0x0005ec0000008000 */
[----:B--2---:R-:W2:Y:S01]  /*4020*/  FENCE.VIEW.ASYNC.S ;  /* 0x00000000000073c6 */ /* 0x004ea20000000000 */
[----:B-1----:R-:W-:Y:S11]  /*4030*/  LOP3.LUT P0, RZ, R6, 0x1, RZ, 0xc0, !PT ;  /* 0x0000000106ff7812 */ /* 0x002ff6000780c0ff */
[----:B------:R-:W-:Y:S02]  /*4040*/  @!UPT UIADD3 URZ, UPT, UPT, URZ, URZ, URZ ;  /* 0x000000fffffff290 */ /* 0x000fe4000fffe0ff */
[----:B--2---:R-:W-:Y:S01]  /*4050*/  VOTEU.ANY UP2, P0 ;  /* 0x0000000000ff7886 */ /* 0x004fe20000040100 */
[----:B------:R-:W-:Y:S11]  /*4060*/  PLOP3.LUT P0, PT, PT, PT, UP2, 0x80, 0x8 ;  /* 0x000000000008781c */ /* 0x000ff60003f0f028 */
[----:B------:R-:W-:Y:S02]  /*4070*/  @!UPT UIADD3 URZ, UPT, UPT, URZ, URZ, URZ ;  /* 0x000000fffffff290 */ /* 0x000fe4000fffe0ff */
[----:B------:R-:W-:Y:S02]  /*4080*/  @P0 SHF.R.U32.HI R0, RZ, 0x10, R5 ;  /* 0x00000010ff000819 */ /* 0x000fe40000011605 */
[----:B------:R-:W-:Y:S02]  /*4090*/  @P0 MOV R2, R4 ;  /* 0x0000000400020202 */ /* 0x000fe40000000f00 */
[----:B------:R-:W-:Y:S01]  /*40a0*/  @P0 R2UR UR4, R0 ;  /* 0x00000000000402ca */ /* 0x000fe200000e0000 */
[----:B------:R-:W-:Y:S01]  /*40b0*/  VIADD R0, R8, 0x90 ;  /* 0x0000009008007836 */ /* 0x000fe20000000000 */
[----:B------:R-:W-:Y:S02]  /*40c0*/  @P0 LOP3.LUT R4, R5, 0xffff, RZ, 0xc0, !PT ;  /* 0x0000ffff05040812 */ /* 0x000fe400078ec0ff */
[----:B------:R-:W-:Y:S02]  /*40d0*/  @P0 R2UR UR6, R2 ;  /* 0x00000000020602ca */ /* 0x000fe400000e0000 */
[----:B------:R-:W-:Y:S02]  /*40e0*/  PRMT R0, RZ, 0x654, R0 ;  /* 0x00000654ff007816 */ /* 0x000fe40000000000 */
[----:B------:R-:W-:Y:S02]  /*40f0*/  @P0 R2UR UR5, R4 ;  /* 0x00000000040502ca */ /* 0x000fe400000e0000 */
[----:B------:R1:W-:Y:S03]  /*4100*/  SYNCS.ARRIVE.TRANS64.RED.A1T0 RZ, [R0+URZ], RZ ;  /* 0x000000ff00ff79a7 */ /* 0x0003e600081004ff */
[----:B------:R-:W-:Y:S04]  /*4110*/  @UP2 UMOV UR26, UR4 ;  /* 0x00000004001a2c82 */ /* 0x000fe80008000000 */
[----:B------:R-:W-:Y:S04]  /*4120*/  @UP2 UMOV UR14, UR6 ;  /* 0x00000006000e2c82 */ /* 0x000fe80008000000 */
[----:B------:R-:W-:Y:S01]  /*4130*/  @UP2 UMOV UR13, UR5 ;  /* 0x00000005000d2c82 */ /* 0x000fe20008000000 */
[----:B------:R-:W-:Y:S05]  /*4140*/  BRA.U !UP0, `(.L_x_77) ;  /* 0x0000000108c07547 */ /* 0x000fea000b800000 */
[----:B------:R-:W-:Y:S02]  /*4150*/  UIMAD.WIDE.U32 UR8, UR13, UR35, URZ ;  /* 0x000000230d0872a5 */ /* 0x000fe4000f8e00ff */
[----:B------:R-:W-:Y:S02]  /*4160*/  UP2UR UR12, UPR, URZ, 0x4 ;  /* 0x00000004ff0c7883 */ /* 0x000fe40008000000 */
[----:B------:R-:W-:Y:S02]  /*4170*/  UISETP.NE.AND UP2, UPT, UR34, 0x1, UPT ;  /* 0x000000012200788c */ /* 0x000fe4000bf45270 */
[----:B------:R-:W-:Y:S02]  /*4180*/  UIMAD.WIDE.U32 UR10, UR14, UR32, URZ ;  /* 0x000000200e0a72a5 */ /* 0x000fe4000f8e00ff */
[----:B------:R-:W-:Y:S02]  /*4190*/  USEL UR4, UR27, UR40, !UP2 ;  /* 0x000000281b047287 */ /* 0x000fe4000d000000 */
[----:B------:R-:W-:Y:S02]  /*41a0*/  UISETP.NE.AND UP0, UPT, UR15, 0x1, UPT ;  /* 0x000000010f00788c */ /* 0x000fe4000bf05270 */
[----:B------:R-:W-:Y:S02]  /*41b0*/  UP2UR UR16, UPR, URZ, 0x2 ;  /* 0x00000002ff107883 */ /* 0x000fe40008000000 */
[----:B------:R-:W-:Y:S02]  /*41c0*/  UISETP.NE.AND UP1, UPT, UR42, 0x1, UPT ;  /* 0x000000012a00788c */ /* 0x000fe4000bf25270 */
[----:B---3--:R-:W-:Y:S02]  /*41d0*/  UIMAD.WIDE.U32 UR18, UR4, UR22, URZ ;  /* 0x00000016041272a5 */ /* 0x008fe4000f8e00ff */
[----:B------:R-:W-:Y:S01]  /*41e0*/  USEL UR7, UR31, UR41, !UP0 ;  /* 0x000000291f077287 */ /* 0x000fe2000c000000 */
[----:B------:R-:W-:Y:S02]  /*41f0*/  UMOV UR5, UR9 ;  /* 0x0000000900057c82 */ /* 0x000fe40008000000 */
[----:B------:R-:W-:Y:S02]  /*4200*/  USHF.R.U32.HI UR6, URZ, UR43, UR5 ;  /* 0x0000002bff067299 */ /* 0x000fe40008011605 */
[----:B------:R-:W-:Y:S02]  /*4210*/  UIMAD.WIDE.U32 UR24, UR7, UR22, URZ ;  /* 0x00000016071872a5 */ /* 0x000fe4000f8e00ff */
[----:B------:R-:W-:Y:S02]  /*4220*/  USEL UR6, UR13, UR6, !UP2 ;  /* 0x000000060d067287 */ /* 0x000fe4000d000000 */
[----:B------:R-:W-:Y:S01]  /*4230*/  UISETP.NE.AND UP2, UPT, UR12, URZ, UPT ;  /* 0x000000ff0c00728c */ /* 0x000fe2000bf45270 */
[----:B------:R-:W-:Y:S01]  /*4240*/  UMOV UR5, UR11 ;  /* 0x0000000b00057c82 */ /* 0x000fe20008000000 */
[----:B------:R-:W-:Y:S02]  /*4250*/  UIMAD.WIDE.U32 UR10, UR6, UR22, URZ ;  /* 0x00000016060a72a5 */ /* 0x000fe4000f8e00ff */
[----:B------:R-:W-:Y:S03]  /*4260*/  USHF.R.U32.HI UR8, URZ, UR33, UR5 ;  /* 0x00000021ff087299 */ /* 0x000fe60008011605 */
[----:B------:R-:W-:Y:S02]  /*4270*/  UMOV UR5, UR19 ;  /* 0x0000001300057c82 */ /* 0x000fe40008000000 */
[----:B------:R-:W-:Y:S03]  /*4280*/  @UP1 USHF.R.U32.HI UR4, URZ, UR23, UR5 ;  /* 0x00000017ff041299 */ /* 0x000fe60008011605 */
[----:B------:R-:W-:Y:S01]  /*4290*/  UMOV UR5, UR25 ;  /* 0x0000001900057c82 */ /* 0x000fe20008000000 */
[----:B------:R-:W-:Y:S02]  /*42a0*/  UIMAD UR4, UR42, UR4, URZ ;  /* 0x000000042a0472a4 */ /* 0x000fe4000f8e02ff */
[----:B------:R-:W-:Y:S02]  /*42b0*/  @UP1 USHF.R.U32.HI UR7, URZ, UR23, UR5 ;  /* 0x00000017ff071299 */ /* 0x000fe40008011605 */
[----:B------:R-:W-:Y:S02]  /*42c0*/  USEL UR5, UR14, UR8, !UP0 ;  /* 0x000000080e057287 */ /* 0x000fe4000c000000 */
[----:B------:R-:W-:Y:S02]  /*42d0*/  UIMAD UR8, UR42, UR7, URZ ;  /* 0x000000072a0872a4 */ /* 0x000fe4000f8e02ff */
[----:B------:R-:W-:Y:S03]  /*42e0*/  UISETP.GE.AND UP0, UPT, UR6, UR4, UPT ;  /* 0x000000040600728c */ /* 0x000fe6000bf06270 */
[----:B------:R-:W-:Y:S01]  /*42f0*/  UMOV UR4, UR11 ;  /* 0x0000000b00047c82 */ /* 0x000fe20008000000 */
[----:B------:R-:W-:Y:S02]  /*4300*/  UISETP.GE.OR UP0, UPT, UR5, UR8, UP0 ;  /* 0x000000080500728c */ /* 0x000fe40008706670 */
[----:B------:R-:W-:Y:S02]  /*4310*/  USHF.R.U32.HI UR4, URZ, UR23, UR4 ;  /* 0x00000017ff047299 */ /* 0x000fe40008011604 */
[----:B------:R-:W-:Y:S02]  /*4320*/  UIMAD.WIDE.U32 UR8, UR5, UR22, URZ ;  /* 0x00000016050872a5 */ /* 0x000fe4000f8e00ff */
[----:B------:R-:W-:Y:S04]  /*4330*/  USEL UR10, UR6, UR4, !UP1 ;  /* 0x00000004060a7287 */ /* 0x000fe8000c800000 */
[----:B------:R-:W-:Y:S01]  /*4340*/  UIADD3 UR11, UPT, UPT, -UR10, URZ, URZ ;  /* 0x000000ff0a0b7290 */ /* 0x000fe2000fffe1ff */
[----:B------:R-:W-:Y:S02]  /*4350*/  @!UP0 UMOV UR4, UR9 ;  /* 0x0000000900048c82 */ /* 0x000fe40008000000 */
[----:B------:R-:W-:Y:S02]  /*4360*/  @!UP0 USHF.R.U32.HI UR4, URZ, UR23, UR4 ;  /* 0x00000017ff048299 */ /* 0x000fe40008011604 */
[----:B------:R-:W-:Y:S02]  /*4370*/  UIMAD UR8, UR42, UR11, UR6 ;  /* 0x0000000b2a0872a4 */ /* 0x000fe4000f8e0206 */
[----:B------:R-:W-:Y:S02]  /*4380*/  @!UP0 USEL UR4, UR5, UR4, !UP1 ;  /* 0x0000000405048287 */ /* 0x000fe4000c800000 */
[----:B------:R-:W-:Y:S02]  /*4390*/  UISETP.NE.AND UP1, UPT, UR16, URZ, UPT ;  /* 0x000000ff1000728c */ /* 0x000fe4000bf25270 */
[----:B------:R-:W-:Y:S02]  /*43a0*/  @!UP0 UIMAD UR8, UR7, UR8, UR4 ;  /* 0x00000008070882a4 */ /* 0x000fe4000f8e0204 */
[----:B------:R-:W-:Y:S02]  /*43b0*/  @!UP0 UIADD3 UR9, UPT, UPT, UR10, -UR4, URZ ;  /* 0x800000040a098290 */ /* 0x000fe4000fffe0ff */
[----:B------:R-:W-:Y:S02]  /*43c0*/  UIADD3 UR4, UPT, UPT, -UR5, URZ, URZ ;  /* 0x000000ff05047290 */ /* 0x000fe4000fffe1ff */
[----:B------:R-:W-:Y:S02]  /*43d0*/  UIADD3 UR7, UPT, UPT, -UR6, URZ, URZ ;  /* 0x000000ff06077290 */ /* 0x000fe4000fffe1ff */
[----:B------:R-:W-:Y:S02]  /*43e0*/  @!UP0 UIMAD UR6, UR9, UR42, UR5 ;  /* 0x0000002a090682a4 */ /* 0x000fe4000f8e0205 */
[----:B------:R-:W-:Y:S02]  /*43f0*/  UIMAD UR14, UR15, UR4, UR14 ;  /* 0x000000040f0e72a4 */ /* 0x000fe4000f8e020e */
[----:B------:R-:W-:Y:S01]  /*4400*/  UIMAD UR13, UR34, UR7, UR13 ;  /* 0x00000007220d72a4 */ /* 0x000fe2000f8e020d */
[----:B------:R-:W-:Y:S02]  /*4410*/  @!UP0 UMOV UR5, UR8 ;  /* 0x0000000800058c82 */ /* 0x000fe40008000000 */
[----:B------:R-:W-:Y:S02]  /*4420*/  UIMAD UR14, UR5, UR15, UR14 ;  /* 0x0000000f050e72a4 */ /* 0x000fe4000f8e020e */
[----:B------:R-:W-:Y:S11]  /*4430*/  UIMAD UR13, UR6, UR34, UR13 ;  /* 0x00000022060d72a4 */ /* 0x000ff6000f8e020d */
[----:B------:R-:W-:Y:S01]  /*4440*/  @!UPT UIADD3 URZ, UPT, UPT, URZ, URZ, URZ ;  /* 0x000000fffffff290 */ /* 0x000fe2000fffe0ff */
.L_x_77:
[----:B------:R-:W2:Y:S01]  /*4450*/  @!UP3 LDCU.128 UR8, c[0x0][0xb10] ;  /* 0x00016200ff08b7ac */ /* 0x000ea20008000c00 */
[----:B------:R-:W-:Y:S02]  /*4460*/  ISETP.NE.U32.AND P0, PT, RZ, UR28, PT ;  /* 0x0000001cff007c0c */ /* 0x000fe4000bf05070 */
[----:B------:R-:W-:Y:S02]  /*4470*/  SHF.L.U32 R4, R11, 0x1f, RZ ;  /* 0x0000001f0b047819 */ /* 0x000fe400000006ff */
[----:B------:R-:W-:Y:S01]  /*4480*/  ISETP.NE.AND.EX P0, PT, RZ, UR29, PT, P0 ;  /* 0x0000001dff007c0c */ /* 0x000fe2000bf05300 */
[----:B------:R-:W4:Y:S01]  /*4490*/  @!UP3 LDCU UR5, c[0x0][0xb0c] ;  /* 0x00016180ff05b7ac */ /* 0x000f220008000800 */
[----:B------:R-:W-:Y:S02]  /*44a0*/  USHF.L.U32 UR19, UR20, 0x6, URZ ;  /* 0x0000000614137899 */ /* 0x000fe400080006ff */
[----:B------:R-:W-:Y:S02]  /*44b0*/  USHF.L.U32 UR18, UR30, 0x7, URZ ;  /* 0x000000071e127899 */ /* 0x000fe400080006ff */
[----:B--2---:R-:W-:Y:S07]  /*44c0*/  UIMAD.WIDE.U32 UR6, UR14, UR8, URZ ;  /* 0x000000080e0672a5 */ /* 0x004fee000f8e00ff */
[----:B------:R-:W-:Y:S01]  /*44d0*/  @!UP3 UMOV UR4, UR7 ;  /* 0x000000070004bc82 */ /* 0x000fe20008000000 */
[----:B----4-:R-:W-:Y:S02]  /*44e0*/  @!UP3 UISETP.NE.AND UP0, UPT, UR5, 0x1, UPT ;  /* 0x000000010500b88c */ /* 0x010fe4000bf05270 */
[----:B------:R-:W-:Y:S02]  /*44f0*/  @!UP3 USHF.R.U32.HI UR4, URZ, UR9, UR4 ;  /* 0x00000009ff04b299 */ /* 0x000fe40008011604 */
[----:B------:R-:W-:Y:S02]  /*4500*/  UIMAD.WIDE.U32 UR6, UR13, UR11, URZ ;  /* 0x0000000b0d0672a5 */ /* 0x000fe4000f8e00ff */
[----:B------:R-:W-:Y:S02]  /*4510*/  @!UP3 USEL UR8, UR14, UR4, !UP0 ;  /* 0x000000040e08b287 */ /* 0x000fe4000c000000 */
[----:B------:R-:W-:Y:S03]  /*4520*/  @!UP3 UISETP.NE.AND UP0, UPT, UR10, 0x1, UPT ;  /* 0x000000010a00b88c */ /* 0x000fe6000bf05270 */
[----:B------:R-:W-:Y:S02]  /*4530*/  @!UP3 UMOV UR6, UR7 ;  /* 0x000000070006bc82 */ /* 0x000fe40008000000 */
[----:B------:R-:W2:Y:S02]  /*4540*/  @!UP3 LDCU UR4, c[0x0][0xb20] ;  /* 0x00016400ff04b7ac */ /* 0x000ea40008000800 */
[----:B--2---:R-:W-:Y:S04]  /*4550*/  @!UP3 USHF.R.U32.HI UR6, URZ, UR4, UR6 ;  /* 0x00000004ff06b299 */ /* 0x004fe80008011606 */
[----:B------:R-:W-:Y:S04]  /*4560*/  @!UP3 USEL UR6, UR13, UR6, !UP0 ;  /* 0x000000060d06b287 */ /* 0x000fe8000c000000 */
[----:B------:R-:W-:Y:S02]  /*4570*/  @!UP3 UIADD3 UR4, UPT, UPT, -UR8, UR6, URZ ;  /* 0x000000060804b290 */ /* 0x000fe4000fffe1ff */
[----:B------:R-:W-:Y:S02]  /*4580*/  @!UP3 UIADD3 UR6, UPT, UPT, UR8, -UR6, URZ ;  /* 0x800000060806b290 */ /* 0x000fe4000fffe0ff */
[----:B------:R-:W-:Y:S02]  /*4590*/  @!UP3 UIMAD UR14, UR4, UR5, UR14 ;  /* 0x00000005040eb2a4 */ /* 0x000fe4000f8e020e */
[----:B------:R-:W-:Y:S01]  /*45a0*/  @!UP3 UIMAD UR13, UR6, UR10, UR13 ;  /* 0x0000000a060db2a4 */ /* 0x000fe2000f8e020d */
[----:B------:R-:W-:Y:S11]  /*45b0*/  BRA.U UP4, `(.L_x_78) ;  /* 0x0000000104107547 */ /* 0x000ff6000b800000 */
[----:B-1----:R-:W-:Y:S04]  /*45c0*/  MOV R0, UR37 ;  /* 0x0000002500007c02 */ /* 0x002fe80008000f00 */
[----:B------:R-:W-:Y:S04]  /*45d0*/  SHF.L.U32 R5, R0, 0x1f, RZ ;  /* 0x0000001f00057819 */ /* 0x000fe800000006ff */
[----:B------:R-:W1:Y:S02]  /*45e0*/  SYNCS.PHASECHK.TRANS64.TRYWAIT P1, [UR21+0x78], R5 ;  /* 0x00007805ff0075a7 */ /* 0x000e640008021115 */
[----:B-1----:R-:W-:Y:S05]  /*45f0*/  @!P1 BRA `(.L_x_79) ;  /* 0x00000038004c9947 */ /* 0x002fea0003800000 */
.L_x_78:
[----:B------:R-:W-:Y:S05]  /*4600*/  BRA.U !UP6, `(.L_x_80) ;  /* 0x000000010e387547 */ /* 0x000fea000b800000 */
[----:B------:R-:W-:Y:S01]  /*4610*/  UPLOP3.LUT UP1, UPT, UPT, UPT, UP5, 0x80, 0x8 ;  /* 0x000000000008789c */ /* 0x000fe20003f2f050 */
[----:B-1----:R-:W-:Y:S01]  /*4620*/  HFMA2 R0, -RZ, RZ, 0, 5.9604644775390625e-08 ;  /* 0x00000001ff007431 */ /* 0x002fe200000001ff */
[----:B------:R-:W1:Y:S01]  /*4630*/  LDCU.64 UR8, c[0x0][0x358] ;  /* 0x00006b00ff0877ac */ /* 0x000e620008000a00 */
[----:B------:R-:W-:Y:S03]  /*4640*/  IMAD.MOV.U32 R84, RZ, RZ, 0x1 ;  /* 0x00000001ff547424 */ /* 0x000fe600078e00ff */
[----:B------:R-:W-:Y:S05]  /*4650*/  PLOP3.LUT P1, PT, PT, PT, UP1, 0x80, 0x8 ;  /* 0x000000000008781c */ /* 0x000fea0003f2f018 */
[----:B------:R-:W2:Y:S01]  /*4660*/  @UP1 LDCU.64 UR4, c[0x0][0x888] ;  /* 0x00011100ff0417ac */ /* 0x000ea20008000a00 */
[----:B------:R-:W-:Y:S07]  /*4670*/  @UP1 UIMAD UR6, UR36, UR28, URZ ;  /* 0x0000001c240612a4 */ /* 0x000fee000f8e02ff */
[----:B------:R-:W-:Y:S01]  /*4680*/  @!P1 PRMT R84, R0, 0x7610, R84 ;  /* 0x0000761000549816 */ /* 0x000fe20000000054 */
[----:B--2---:R-:W-:Y:S06]  /*4690*/  @UP1 UIMAD.WIDE UR4, UR6, 0x4, UR4 ;  /* 0x00000004060418a5 */ /* 0x004fec000f8e0204 */
[----:B------:R-:W-:Y:S01]  /*46a0*/  IMAD.U32 R6, RZ, RZ, UR4 ;  /* 0x00000004ff067e24 */ /* 0x000fe2000f8e00ff */
[----:B------:R-:W-:Y:S04]  /*46b0*/  MOV R7, UR5 ;  /* 0x0000000500077c02 */ /* 0x000fe80008000f00 */
[----:B------:R-:W2:Y:S01]  /*46c0*/  @!UP1 LDCU UR4, c[0x0][0x880] ;  /* 0x00011000ff0497ac */ /* 0x000ea20008000800 */
[----:B-1---5:R4:W5:Y:S02]  /*46d0*/  @P1 LDG.E R41, desc[UR8][R6.64] ;  /* 0x0000000806291981 */ /* 0x022964000c1e1900 */
[----:B--2-4-:R-:W-:Y:S07]  /*46e0*/  @!P1 IMAD.U32 R41, RZ, RZ, UR4 ;  /* 0x00000004ff299e24 */ /* 0x014fee000f8e00ff */
.L_x_80:
[----:B-----5:R-:W-:Y:S01]  /*46f0*/  @!P0 FSETP.EQ.AND P2, PT, R41, RZ, PT ;  /* 0x000000ff2900820b */ /* 0x020fe20003f42000 */
[----:B------:R-:W-:Y:S01]  /*4700*/  @!UPT UIADD3 URZ, UPT, UPT, URZ, URZ, URZ ;  /* 0x000000fffffff290 */ /* 0x000fe2000fffe0ff */
[----:B------:R-:W-:Y:S11]  /*4710*/  @!P0 BRA `(.L_x_81) ;  /* 0x0000000000148947 */ /* 0x000ff60003800000 */
[----:B------:R-:W-:Y:S02]  /*4720*/  LOP3.LUT P0, RZ, R84, 0xff, RZ, 0xc0, !PT ;  /* 0x000000ff54ff7812 */ /* 0x000fe4000780c0ff */
[----:B------:R-:W-:Y:S04]  /*4730*/  PLOP3.LUT P2, PT, PT, PT, UP1, 0x80, 0x8 ;  /* 0x000000000008781c */ /* 0x000fe80003f4f018 */
[----:B------:R-:W-:Y:S07]  /*4740*/  PLOP3.LUT P2, PT, P2, PT, PT, 0x8, 0x80 ;  /* 0x000000000080781c */ /* 0x000fee000174e170 */
[----:B------:R-:W-:Y:S11]  /*4750*/  @P0 FSETP.EQ.AND P2, PT, R41, RZ, PT ;  /* 0x000000ff2900020b */ /* 0x000ff60003f42000 */
[----:B------:R-:W-:Y:S02]  /*4760*/  @!UPT UIADD3 URZ, UPT, UPT, URZ, URZ, URZ ;  /* 0x000000fffffff290 */ /* 0x000fe4000fffe0ff */
.L_x_81:
[----:B------:R-:W2:Y:S01]  /*4770*/  SYNCS.PHASECHK.TRANS64.TRYWAIT P0, [UR21+0x60], R4 ;  /* 0x00006004ff0075a7 */ /* 0x000ea20008001115 */
[----:B------:R-:W-:Y:S04]  /*4780*/  ELECT P1, URZ, PT ;  /* 0x0000000000ff782f */ /* 0x000fe80003820000 */
[----:B------:R-:W-:Y:S01]  /*4790*/  PLOP3.LUT P1, PT, P2, P1, PT, 0xf2, 0x2f ;  /* 0x00000000002f781c */ /* 0x000fe20001723e72 */
[----:B------:R-:W-:Y:S01]  /*47a0*/  @!UPT UIADD3 URZ, UPT, UPT, URZ, URZ, URZ ;  /* 0x000000fffffff290 */ /* 0x000fe2000fffe0ff */
[----:B--2---:R-:W-:Y:S11]  /*47b0*/  @!P0 BRA `(.L_x_82) ;  /* 0x0000003400f48947 */ /* 0x004ff60003800000 */
.L_x_145:
[----:B------:R-:W-:Y:S01]  /*47c0*/  @!P1 IADD3 R2, P0, PT, R12, 0x580, RZ ;  /* 0x000005800c029810 */ /* 0x000fe20007f1e0ff */
[----:B------:R-:W-:Y:S01]  /*47d0*/  VOTEU.ALL UP0, P1 ;  /* 0x0000000000ff7886 */ /* 0x000fe20000800000 */
[----:B------:R-:W-:Y:S01]  /*47e0*/  UMOV UR6, 0x0 ;  /* 0x0000000000067882 */ /* 0x000fe20000000000 */
[----:B------:R-:W-:Y:S01]  /*47f0*/  UMOV UR7, 0x10000000 ;  /* 0x1000000000077882 */ /* 0x000fe20000000000 */
[----:B------:R-:W-:Y:S01]  /*4800*/  @!P1 R2UR UR5, R2 ;  /* 0x00000000020592ca */ /* 0x000fe200000e0000 */
[----:B-1----:R-:W-:Y:S01]  /*4810*/  @!P1 IMAD.X R0, RZ, RZ, R13, P0 ;  /* 0x000000ffff009224 */ /* 0x002fe200000e060d */
[----:B------:R-:W-:Y:S01]  /*4820*/  @!UP0 UIADD3 UR16, UPT, UPT, UR21, 0x200, URZ ;  /* 0x0000020015108890 */ /* 0x000fe2000fffe0ff */
[----:B------:R-:W-:Y:S01]  /*4830*/  VIADD R10, R10, 0x1 ;  /* 0x000000010a0a7836 */ /* 0x000fe20000000000 */
[----:B------:R-:W-:Y:S01]  /*4840*/  VOTEU.ALL UP0, P1 ;  /* 0x0000000000ff7886 */ /* 0x000fe20000800000 */
[----:B------:R-:W-:Y:S01]  /*4850*/  UMOV UR20, UR36 ;  /* 0x0000002400147c82 */ /* 0x000fe20008000000 */
[----:B------:R-:W-:Y:S01]  /*4860*/  @!P1 R2UR UR4, R0 ;  /* 0x00000000000492ca */ /* 0x000fe200000e0000 */
[----:B------:R-:W-:Y:S06]  /*4870*/  @!P1 IMAD.MOV.U32 R0, RZ, RZ, 0x1000 ;  /* 0x00001000ff009424 */ /* 0x000fec00078e00ff */
[----:B------:R-:W-:Y:S06]  /*4880*/  IMAD.U32 R6, RZ, RZ, UR5 ;  /* 0x00000005ff067e24 */ /* 0x000fec000f8e00ff */
[----:B------:R-:W-:Y:S01]  /*4890*/  IMAD.U32 R7, RZ, RZ, UR4 ;  /* 0x00000004ff077e24 */ /* 0x000fe2000f8e00ff */
[----:B------:R-:W-:Y:S04]  /*48a0*/  @!P1 R2UR UR4, R6 ;  /* 0x00000000060492ca */ /* 0x000fe800000e0000 */
[----:B------:R-:W-:Y:S11]  /*48b0*/  @!P1 R2UR UR5, R7 ;  /* 0x00000000070592ca */ /* 0x000ff600000e0000 */
[----:B------:R-:W-:Y:S02]  /*48c0*/  @!UPT UIADD3 URZ, UPT, UPT, URZ, URZ, URZ ;  /* 0x000000fffffff290 */ /* 0x000fe4000fffe0ff */
[----:B------:R1:W-:Y:S01]  /*48d0*/  @!UP0 UTMALDG.3D [UR16], [UR4], desc[UR6] ;  /* 0x00000610040085b4 */ /* 0x0003e20008011000 */
[----:B------:R1:W-:Y:S01]  /*48e0*/  @!P1 SYNCS.ARRIVE.TRANS64.RED.A0TR RZ, [UR21+0x50], R0 ;  /* 0x00005000ffff99a7 */ /* 0x0003e20008300415 */
[----:B------:R-:W-:Y:S01]  /*48f0*/  SYNCS.ARRIVE.TRANS64.RED.A1T0 RZ, [UR39], RZ ;  /* 0x000000ffffff79a7 */ /* 0x000fe20008100427 */
[----:B------:R-:W2:Y:S02]  /*4900*/  SYNCS.PHASECHK.TRANS64.TRYWAIT P0, [UR21+0x68], R4 ;  /* 0x00006804ff0075a7 */ /* 0x000ea40008001115 */
[----:B-12---:R-:W-:Y:S05]  /*4910*/  @!P0 BRA `(.L_x_83) ;  /* 0x0000003400b48947 */ /* 0x006fea0003800000 */
.L_x_147:
[----:B------:R-:W-:Y:S01]  /*4920*/  @!P1 IADD3 R2, P0, PT, R12, 0x580, RZ ;  /* 0x000005800c029810 */ /* 0x000fe20007f1e0ff */
[----:B------:R-:W-:Y:S01]  /*4930*/  VOTEU.ALL UP0, P1 ;  /* 0x0000000000ff7886 */ /* 0x000fe20000800000 */
[----:B------:R-:W-:Y:S01]  /*4940*/  UMOV UR6, 0x0 ;  /* 0x0000000000067882 */ /* 0x000fe20000000000 */
[----:B------:R-:W-:Y:S01]  /*4950*/  UMOV UR7, 0x10000000 ;  /* 0x1000000000077882 */ /* 0x000fe20000000000 */
[----:B------:R-:W-:Y:S01]  /*4960*/  @!P1 R2UR UR5, R2 ;  /* 0x00000000020592ca */ /* 0x000fe200000e0000 */
[----:B------:R-:W-:Y:S01]  /*4970*/  @!P1 IMAD.X R0, RZ, RZ, R13, P0 ;  /* 0x000000ffff009224 */ /* 0x000fe200000e060d */
[----:B------:R-:W-:Y:S01]  /*4980*/  @!UP0 UIADD3 UR10, UPT, UPT, UR18, 0x40, URZ ;  /* 0x00000040120a8890 */ /* 0x000fe2000fffe0ff */
[----:B------:R-:W-:Y:S01]  /*4990*/  ISETP.NE.AND P0, PT, R10, 0x2, PT ;  /* 0x000000020a00780c */ /* 0x000fe20003f05270 */
[----:B------:R-:W-:Y:S01]  /*49a0*/  @!UP0 UIADD3 UR8, UPT, UPT, UR21, 0x1200, URZ ;  /* 0x0000120015088890 */ /* 0x000fe2000fffe0ff */
[----:B------:R-:W-:Y:S01]  /*49b0*/  LOP3.LUT R11, R11, 0x1, RZ, 0x3c, !PT ;  /* 0x000000010b0b7812 */ /* 0x000fe200078e3cff */
[----:B------:R-:W-:Y:S01]  /*49c0*/  @!UP0 UIADD3 UR9, UPT, UPT, UR21, 0x58, URZ ;  /* 0x0000005815098890 */ /* 0x000fe2000fffe0ff */
[----:B------:R-:W-:Y:S01]  /*49d0*/  @!P1 R2UR UR4, R0 ;  /* 0x00000000000492ca */ /* 0x000fe200000e0000 */
[----:B------:R-:W-:Y:S01]  /*49e0*/  VOTEU.ALL UP0, P1 ;  /* 0x0000000000ff7886 */ /* 0x000fe20000800000 */
[----:B------:R-:W-:Y:S01]  /*49f0*/  UMOV UR11, UR19 ;  /* 0x00000013000b7c82 */ /* 0x000fe20008000000 */
[----:B------:R-:W-:Y:S01]  /*4a00*/  UMOV UR12, UR36 ;  /* 0x00000024000c7c82 */ /* 0x000fe20008000000 */
[----:B------:R-:W-:Y:S01]  /*4a10*/  SEL R0, RZ, 0x1, P0 ;  /* 0x00000001ff007807 */ /* 0x000fe20000000000 */
[----:B------:R-:W-:Y:S01]  /*4a20*/  UIADD3 UR30, UPT, UPT, UR13, UR59, URZ ;  /* 0x0000003b0d1e7290 */ /* 0x000fe2000fffe0ff */
[----:B-1----:R-:W-:Y:S01]  /*4a30*/  IMAD.U32 R4, RZ, RZ, UR5 ;  /* 0x00000005ff047e24 */ /* 0x002fe2000f8e00ff */
[----:B------:R-:W-:Y:S01]  /*4a40*/  SEL R10, R10, RZ, P0 ;  /* 0x000000ff0a0a7207 */ /* 0x000fe20000000000 */
[----:B------:R-:W-:Y:S01]  /*4a50*/  UIADD3 UR20, UPT, UPT, UR14, UR62, URZ ;  /* 0x0000003e0e147290 */ /* 0x000fe2000fffe0ff */
[----:B------:R-:W-:Y:S01]  /*4a60*/  LOP3.LUT R9, R9, R0, RZ, 0x3c, !PT ;  /* 0x0000000009097212 */ /* 0x000fe200078e3cff */
[----:B------:R-:W-:Y:S01]  /*4a70*/  UMOV UR36, UR26 ;  /* 0x0000001a00247c82 */ /* 0x000fe20008000000 */
[----:B------:R-:W-:Y:S02]  /*4a80*/  UPLOP3.LUT UP4, UPT, UPT, UPT, UPT, 0x80, 0x8 ;  /* 0x000000000008789c */ /* 0x000fe40003f8f070 */
[----:B------:R-:W-:Y:S01]  /*4a90*/  IMAD.U32 R5, RZ, RZ, UR4 ;  /* 0x00000004ff057e24 */ /* 0x000fe2000f8e00ff */
[----:B------:R-:W-:Y:S04]  /*4aa0*/  @!P1 R2UR UR4, R4 ;  /* 0x00000000040492ca */ /* 0x000fe800000e0000 */
[----:B------:R-:W-:Y:S11]  /*4ab0*/  @!P1 R2UR UR5, R5 ;  /* 0x00000000050592ca */ /* 0x000ff600000e0000 */
[----:B------:R-:W-:Y:S02]  /*4ac0*/  @!UPT UIADD3 URZ, UPT, UPT, URZ, URZ, URZ ;  /* 0x000000fffffff290 */ /* 0x000fe4000fffe0ff */
[----:B------:R1:W-:Y:S01]  /*4ad0*/  @!UP0 UTMALDG.3D [UR8], [UR4], desc[UR6] ;  /* 0x00000608040085b4 */ /* 0x0003e20008011000 */
[----:B------:R1:W-:Y:S01]  /*4ae0*/  @!P1 SYNCS.ARRIVE.TRANS64.RED.A0TR RZ, [UR21+0x58], R3 ;  /* 0x00005803ffff99a7 */ /* 0x0003e20008300415 */
[----:B------:R-:W-:Y:S01]  /*4af0*/  SYNCS.ARRIVE.TRANS64.RED.A1T0 RZ, [UR38], RZ ;  /* 0x000000ffffff79a7 */ /* 0x000fe20008100426 */
[----:B------:R-:W-:Y:S05]  /*4b00*/  BRA.U UP2, `(.L_x_84) ;  /* 0xfffffff502147547 */ /* 0x000fea000b83ffff */
[----:B-1----:R-:W-:-:S04]  /*4b10*/  SHF.L.U32 R3, R11, 0x1f, RZ ;  /* 0x0000001f0b037819 */ /* 0x002fc800000006ff */
[----:B------:R-:W1:Y:S02]  /*4b20*/  SYNCS.PHASECHK.TRANS64.TRYWAIT P0, [UR21+0x60], R3 ;  /* 0x00006003ff0075a7 */ /* 0x000e640008001115 */
[----:B-1----:R-:W-:Y:S05]  /*4b30*/  @!P0 BRA `(.L_x_85) ;  /* 0x0000003400448947 */ /* 0x002fea0003800000 */
.L_x_149:
[----:B-1----:R-:W-:-:S07]  /*4b40*/  MOV R0, UR21 ;  /* 0x0000001500007c02 */ /* 0x002fce0008000f00 */
.L_x_86:
[----:B-1----:R-:W-:-:S04]  /*4b50*/  SHF.L.U32 R3, R11, 0x1f, RZ ;  /* 0x0000001f0b037819 */ /* 0x002fc800000006ff */
[----:B------:R1:W2:Y:S03]  /*4b60*/  SYNCS.PHASECHK.TRANS64.TRYWAIT P0, [R0+URZ+0x68], R3 ;  /* 0x00006803000075a7 */ /* 0x0002a600080011ff */
[----:B--2---:R-:W-:Y:S05]  /*4b70*/  @!P0 NANOSLEEP.SYNCS 0x989680 ;  /* 0x009896800000895d */ /* 0x004fea0003900000 */
[----:B------:R-:W2:Y:S02]  /*4b80*/  @!P0 SYNCS.PHASECHK.TRANS64 P0, [R0+URZ+0x68], R3 ;  /* 0x00006803000085a7 */ /* 0x000ea400080010ff */
[----:B--23--:R-:W-:Y:S05]  /*4b90*/  @P0 EXIT ;  /* 0x000000000000094d */ /* 0x00cfea0003800000 */
[----:B------:R-:W-:Y:S05]  /*4ba0*/  BRA `(.L_x_86) ;  /* 0xfffffffc00e87947 */ /* 0x000fea000383ffff */
.L_x_75:
[----:B------:R-:W-:-:S06]  /*4bb0*/  UISETP.GE.AND UP0, UPT, UR18, 0x4, UPT ;  /* 0x000000041200788c */ /* 0x000fcc000bf06270 */
[----:B------:R-:W-:-:S13]  /*4bc0*/  PLOP3.LUT P0, PT, PT, PT, UP0, 0x80, 0x8 ;  /* 0x000000000008781c */ /* 0x000fda0003f0f008 */
[----:B-1----:R-:W-:Y:S05]  /*4bd0*/  @!P0 EXIT ;  /* 0x000000000000894d */ /* 0x002fea0003800000 */
[----:B------:R-:W1:Y:S08]  /*4be0*/  S2UR UR4, SR_CgaCtaId ;  /* 0x00000000000479c3 */ /* 0x000e700000008800 */
[----:B------:R-:W-:Y:S01]  /*4bf0*/  BAR.SYNC.DEFER_BLOCKING 0x6, 0xa0 ;  /* 0x0182800000007b1d */ /* 0x000fe20000010000 */
[C---:B------:R-:W-:Y:S01]  /*4c00*/  IMAD.SHL.U32 R7, R93.reuse, 0x40, RZ ;  /* 0x000000405d077824 */ /* 0x040fe200078e00ff */
[C---:B------:R-:W-:Y:S01]  /*4c10*/  LOP3.LUT R95, R93.reuse, 0x60, RZ, 0xc0, !PT ;  /* 0x000000605d5f7812 */ /* 0x040fe200078ec0ff */
[----:B------:R-:W-:-:S02]  /*4c20*/  IMAD.SHL.U32 R4, R93, 0x20, RZ ;  /* 0x000000205d047824 */ /* 0x000fc400078e00ff */
[----:B------:R-:W-:Y:S02]  /*4c30*/  HFMA2 R36, -RZ, RZ, 0, 0 ;  /* 0x00000000ff247431 */ /* 0x000fe400000001ff */
[----:B------:R-:W-:Y:S01]  /*4c40*/  IMAD.SHL.U32 R6, R93, 0x2, RZ ;  /* 0x000000025d067824 */ /* 0x000fe200078e00ff */
[----:B------:R-:W-:Y:S01]  /*4c50*/  UMOV UR44, 0x400 ;  /* 0x00000400002c7882 */ /* 0x000fe20000000000 */
[----:B------:R-:W2:Y:S01]  /*4c60*/  LDC.64 R82, c[0x0][0x8b0] ;  /* 0x00022c00ff527b82 */ /* 0x000ea20000000a00 */
[----:B------:R-:W-:Y:S01]  /*4c70*/  LOP3.LUT R5, R7, 0x180, RZ, 0xc0, !PT ;  /* 0x0000018007057812 */ /* 0x000fe200078ec0ff */
[----:B------:R-:W-:Y:S01]  /*4c80*/  IMAD.U32 R37, R93, 0x10000, RZ ;  /* 0x000100005d257824 */ /* 0x000fe200078e00ff */
[----:B------:R-:W-:Y:S01]  /*4c90*/  LOP3.LUT R4, R4, 0xc00, RZ, 0xc0, !PT ;  /* 0x00000c0004047812 */ /* 0x000fe200078ec0ff */
[----:B------:R-:W-:Y:S01]  /*4ca0*/  IMAD.MOV.U32 R92, RZ, RZ, RZ ;  /* 0x000000ffff5c7224 */ /* 0x000fe200078e00ff */
[----:B------:R-:W-:Y:S01]  /*4cb0*/  LOP3.LUT R6, R5, 0x20, R6, 0xf8, !PT ;  /* 0x0000002005067812 */ /* 0x000fe200078ef806 */
[----:B------:R-:W-:Y:S01]  /*4cc0*/  IMAD.SHL.U32 R5, R93, 0x8, RZ ;  /* 0x000000085d057824 */ /* 0x000fe200078e00ff */
[----:B------:R-:W-:Y:S01]  /*4cd0*/  LOP3.LUT R4, R4, 0x40, R7, 0xf8, !PT ;  /* 0x0000004004047812 */ /* 0x000fe200078ef807 */
[----:B------:R-:W3:Y:S01]  /*4ce0*/  LDC.64 R80, c[0x0][0x8a8] ;  /* 0x00022a00ff507b82 */ /* 0x000ee20000000a00 */
[----:B------:R-:W-:Y:S01]  /*4cf0*/  LOP3.LUT R37, R37, 0x600000, RZ, 0xc0, !PT ;  /* 0x0060000025257812 */ /* 0x000fe200078ec0ff */
[----:B------:R-:W-:Y:S01]  /*4d00*/  IMAD.MOV.U32 R87, RZ, RZ, RZ ;  /* 0x000000ffff577224 */ /* 0x000fe200078e00ff */
[----:B------:R-:W-:-:S02]  /*4d10*/  LOP3.LUT R5, R6, 0x30, R5, 0x78, !PT ;  /* 0x0000003006057812 */ /* 0x000fc400078e7805 */
[----:B------:R-:W-:Y:S02]  /*4d20*/  CS2R R90, SRZ ;  /* 0x00000000005a7805 */ /* 0x000fe4000001ff00 */
[----:B------:R-:W-:Y:S01]  /*4d30*/  LOP3.LUT R4, R4, 0x200, R7, 0xf8, !PT ;  /* 0x0000020004047812 */ /* 0x000fe200078ef807 */
[----:B------:R-:W-:Y:S01]  /*4d40*/  IMAD.MOV.U32 R89, RZ, RZ, RZ ;  /* 0x000000ffff597224 */ /* 0x000fe200078e00ff */
[----:B------:R-:W-:Y:S01]  /*4d50*/  LOP3.LUT R93, R93, 0x2, RZ, 0xc0, !PT ;  /* 0x000000025d5d7812 */ /* 0x000fe200078ec0ff */
[----:B-1----:R-:W-:Y:S01]  /*4d60*/  ULEA UR44, UR4, UR44, 0x18 ;  /* 0x0000002c042c7291 */ /* 0x002fe2000f8ec0ff */
[----:B------:R-:W-:Y:S01]  /*4d70*/  LOP3.LUT R71, R4, R5, RZ, 0xfc, !PT ;  /* 0x0000000504477212 */ /* 0x000fe200078efcff */
[----:B------:R-:W1:Y:S01]  /*4d80*/  LDCU UR57, c[0x0][0x370] ;  /* 0x00006e00ff3977ac */ /* 0x000e620008000800 */
[----:B------:R-:W-:Y:S01]  /*4d90*/  IADD3 R88, PT, PT, -R93, RZ, RZ ;  /* 0x000000ff5d587210 */ /* 0x000fe20007ffe1ff */
[----:B------:R-:W-:Y:S01]  /*4da0*/  UIADD3 UR4, UPT, UPT, UR44, 0x2200, URZ ;  /* 0x000022002c047890 */ /* 0x000fe2000fffe0ff */
[----:B------:R-:W4:Y:S04]  /*4db0*/  LDCU UR43, c[0x0][0xb0c] ;  /* 0x00016180ff2b77ac */ /* 0x000f280008000800 */
[----:B------:R-:W1:Y:S01]  /*4dc0*/  LDS R0, [UR44+0x130] ;  /* 0x0001302cff007984 */ /* 0x000e620008000800 */
[----:B------:R-:W-:Y:S01]  /*4dd0*/  IMAD.U32 R94, RZ, RZ, UR4 ;  /* 0x00000004ff5e7e24 */ /* 0x000fe2000f8e00ff */
[----:B------:R-:W1:Y:S01]  /*4de0*/  LDCU UR39, c[0x0][0xb30] ;  /* 0x00016600ff2777ac */ /* 0x000e620008000800 */
[----:B------:R-:W1:Y:S01]  /*4df0*/  LDCU.64 UR46, c[0x0][0x888] ;  /* 0x00011100ff2e77ac */ /* 0x000e620008000a00 */
[----:B------:R-:W1:Y:S01]  /*4e00*/  LDCU.64 UR40, c[0x0][0xb28] ;  /* 0x00016500ff2877ac */ /* 0x000e620008000a00 */
[----:B------:R-:W1:Y:S01]  /*4e10*/  LDCU.64 UR60, c[0x0][0x890] ;  /* 0x00011200ff3c77ac */ /* 0x000e620008000a00 */
[----:B------:R-:W1:Y:S01]  /*4e20*/  LDCU.128 UR52, c[0x0][0xb10] ;  /* 0x00016200ff3477ac */ /* 0x000e620008000c00 */
[----:B------:R-:W1:Y:S01]  /*4e30*/  LDCU UR56, c[0x0][0x374] ;  /* 0x00006e80ff3877ac */ /* 0x000e620008000800 */
[----:B------:R-:W-:Y:S01]  /*4e40*/  UIADD3 UR63, UPT, UPT, UR44, 0x200, URZ ;  /* 0x000002002c3f7890 */ /* 0x000fe2000fffe0ff */
[----:B-1234-:R-:W-:-:S11]  /*4e50*/  IMAD.IADD R37, R0, 0x1, R37 ;  /* 0x0000000100257824 */ /* 0x01efd600078e0225 */
.L_x_112:
[----:B------:R-:W-:Y:S02]  /*4e60*/  LEA R3, R87, UR44, 0x3 ;  /* 0x0000002c57037c11 */ /* 0x000fe4000f8e18ff */
[----:B------:R-:W-:Y:S02]  /*4e70*/  SHF.L.U32 R0, R91, 0x1f, RZ ;  /* 0x0000001f5b007819 */ /* 0x000fe400000006ff */
[----:B------:R-:W-:Y:S02]  /*4e80*/  LEA R5, R87, UR44, 0x4 ;  /* 0x0000002c57057c11 */ /* 0x000fe4000f8e20ff */
[----:B-1----:R-:W1:Y:S02]  /*4e90*/  SYNCS.PHASECHK.TRANS64.TRYWAIT P0, [R3+URZ+0x80], R0 ;  /* 0x00008000030075a7 */ /* 0x002e6400080011ff */
[----:B-1----:R-:W-:Y:S05]  /*4ea0*/  @!P0 BRA `(.L_x_87) ;  /* 0x0000003000808947 */ /* 0x002fea0003800000 */
.L_x_150:
[----:B------:R-:W2:Y:S01]  /*4eb0*/  LDS.128 R4, [R5+0x110] ;  /* 0x0001100005047984 */ /* 0x000ea20000000c00 */
[----:B------:R-:W-:Y:S01]  /*4ec0*/  UISETP.GE.AND UP0, UPT, UR42, 0x1, UPT ;  /* 0x000000012a00788c */ /* 0x000fe2000bf06270 */
[----:B------:R-:W-:Y:S01]  /*4ed0*/  @!PT LDS RZ, [RZ] ;  /* 0x00000000fffff984 */ /* 0x000fe20000000800 */
[----:B------:R-:W-:Y:S01]  /*4ee0*/  @!PT LDS RZ, [RZ] ;  /* 0x00000000fffff984 */ /* 0x000fe20000000800 */
[----:B------:R-:W-:Y:S01]  /*4ef0*/  @!PT LDS RZ, [RZ] ;  /* 0x00000000fffff984 */ /* 0x000fe20000000800 */
[----:B------:R-:W-:Y:S01]  /*4f00*/  @!PT LDS RZ, [RZ] ;  /* 0x00000000fffff984 */ /* 0x000fe20000000800 */
[----:B------:R3:W-:Y:S06]  /*4f10*/  MEMBAR.ALL.CTA ;  /* 0x0000000000007992 */ /* 0x0007ec0000008000 */
[----:B---3--:R-:W3:Y:S01]  /*4f20*/  FENCE.VIEW.ASYNC.S ;  /* 0x00000000000073c6 */ /* 0x008ee20000000000 */
[----:B--2---:R-:W-:Y:S11]  /*4f30*/  LOP3.LUT P0, RZ, R6, 0x1, RZ, 0xc0, !PT ;  /* 0x0000000106ff7812 */ /* 0x004ff6000780c0ff */
[----:B------:R-:W-:Y:S02]  /*4f40*/  @!UPT UIADD3 URZ, UPT, UPT, URZ, URZ, URZ ;  /* 0x000000fffffff290 */ /* 0x000fe4000fffe0ff */
[----:B---3--:R-:W-:Y:S01]  /*4f50*/  VOTEU.ANY UP1, P0 ;  /* 0x0000000000ff7886 */ /* 0x008fe20000020100 */
[----:B------:R-:W-:Y:S01]  /*4f60*/  PLOP3.LUT P0, PT, PT, PT, UP1, 0x80, 0x8 ;  /* 0x000000000008781c */ /* 0x000fe20003f0f018 */
[----:B------:R-:W-:Y:S11]  /*4f70*/  UP2UR UR45, UPR, URZ, 0x2 ;  /* 0x00000002ff2d7883 */ /* 0x000ff60008000000 */
[----:B------:R-:W-:Y:S01]  /*4f80*/  @!UPT UIADD3 URZ, UPT, UPT, URZ, URZ, URZ ;  /* 0x000000fffffff290 */ /* 0x000fe2000fffe0ff */
[----:B-1----:R-:W-:Y:S02]  /*4f90*/  @P0 SHF.R.U32.HI R0, RZ, 0x10, R5 ;  /* 0x00000010ff000819 */ /* 0x002fe40000011605 */
        /* <DEDUP_REMOVED lines=12> */
[----:B------:R-:W2:Y:S01]  /*5060*/  LDCU UR12, c[0x0][0xb20] ;  /* 0x00016400ff0c77ac */ /* 0x000ea20008000800 */
[----:B------:R-:W-:Y:S02]  /*5070*/  UIMAD.WIDE.U32 UR4, UR56, UR55, URZ ;  /* 0x00000037380472a5 */ /* 0x000fe4000f8e00ff */
[----:B------:R-:W-:Y:S02]  /*5080*/  UIMAD.WIDE.U32 UR6, UR57, UR52, URZ ;  /* 0x00000034390672a5 */ /* 0x000fe4000f8e00ff */
[----:B------:R-:W-:Y:S02]  /*5090*/  UISETP.NE.AND UP0, UPT, UR54, 0x1, UPT ;  /* 0x000000013600788c */ /* 0x000fe4000bf05270 */
[----:B------:R-:W-:Y:S02]  /*50a0*/  UIMAD.WIDE.U32 UR8, UR37, UR55, URZ ;  /* 0x00000037250872a5 */ /* 0x000fe4000f8e00ff */
[----:B------:R-:W-:Y:S02]  /*50b0*/  UIMAD.WIDE.U32 UR10, UR38, UR52, URZ ;  /* 0x00000034260a72a5 */ /* 0x000fe4000f8e00ff */
[----:B------:R-:W-:Y:S02]  /*50c0*/  UISETP.NE.AND UP1, UPT, UR43, 0x1, UPT ;  /* 0x000000012b00788c */ /* 0x000fe4000bf25270 */
[----:B------:R-:W-:Y:S01]  /*50d0*/  UISETP.NE.AND UP2, UPT, UR42, 0x1, UPT ;  /* 0x000000012a00788c */ /* 0x000fe2000bf45270 */
[----:B------:R-:W-:Y:S02]  /*50e0*/  UMOV UR4, UR5 ;  /* 0x0000000500047c82 */ /* 0x000fe40008000000 */
[----:B--2---:R-:W-:Y:S03]  /*50f0*/  USHF.R.U32.HI UR5, URZ, UR12, UR4 ;  /* 0x0000000cff057299 */ /* 0x004fe60008011604 */
[----:B------:R-:W-:Y:S02]  /*5100*/  UMOV UR4, UR7 ;  /* 0x0000000700047c82 */ /* 0x000fe40008000000 */
[----:B------:R-:W-:Y:S02]  /*5110*/  USHF.R.U32.HI UR7, URZ, UR53, UR4 ;  /* 0x00000035ff077299 */ /* 0x000fe40008011604 */
[----:B------:R-:W-:Y:S02]  /*5120*/  USEL UR4, UR56, UR5, !UP0 ;  /* 0x0000000538047287 */ /* 0x000fe4000c000000 */
[----:B------:R-:W-:Y:S01]  /*5130*/  USEL UR7, UR57, UR7, !UP1 ;  /* 0x0000000739077287 */ /* 0x000fe2000c800000 */
[----:B------:R-:W-:Y:S01]  /*5140*/  UMOV UR5, UR9 ;  /* 0x0000000900057c82 */ /* 0x000fe20008000000 */
[----:B------:R-:W-:Y:S02]  /*5150*/  UIMAD.WIDE.U32 UR8, UR4, UR40, URZ ;  /* 0x00000028040872a5 */ /* 0x000fe4000f8e00ff */
[----:B------:R-:W-:Y:S03]  /*5160*/  USHF.R.U32.HI UR6, URZ, UR12, UR5 ;  /* 0x0000000cff067299 */ /* 0x000fe60008011605 */
[----:B------:R-:W-:Y:S01]  /*5170*/  UMOV UR5, UR11 ;  /* 0x0000000b00057c82 */ /* 0x000fe20008000000 */
[----:B------:R-:W-:Y:S02]  /*5180*/  UIMAD.WIDE.U32 UR10, UR7, UR40, URZ ;  /* 0x00000028070a72a5 */ /* 0x000fe4000f8e00ff */
[----:B------:R-:W-:Y:S02]  /*5190*/  USHF.R.U32.HI UR12, URZ, UR53, UR5 ;  /* 0x00000035ff0c7299 */ /* 0x000fe40008011605 */
[----:B------:R-:W-:Y:S01]  /*51a0*/  USEL UR6, UR37, UR6, !UP0 ;  /* 0x0000000625067287 */ /* 0x000fe2000c000000 */
[----:B------:R-:W-:Y:S02]  /*51b0*/  UMOV UR5, UR9 ;  /* 0x0000000900057c82 */ /* 0x000fe40008000000 */
[----:B------:R-:W-:Y:S01]  /*51c0*/  UMOV UR10, UR11 ;  /* 0x0000000b000a7c82 */ /* 0x000fe20008000000 */
[----:B------:R-:W-:Y:S02]  /*51d0*/  @UP2 USHF.R.U32.HI UR4, URZ, UR41, UR5 ;  /* 0x00000029ff042299 */ /* 0x000fe40008011605 */
[----:B------:R-:W-:Y:S02]  /*51e0*/  @UP2 USHF.R.U32.HI UR7, URZ, UR41, UR10 ;  /* 0x00000029ff072299 */ /* 0x000fe4000801160a */
[----:B------:R-:W-:Y:S02]  /*51f0*/  UIMAD UR4, UR42, UR4, URZ ;  /* 0x000000042a0472a4 */ /* 0x000fe4000f8e02ff */
[----:B------:R-:W-:Y:S02]  /*5200*/  UIMAD.WIDE.U32 UR10, UR6, UR40, URZ ;  /* 0x00000028060a72a5 */ /* 0x000fe4000f8e00ff */
[----:B------:R-:W-:Y:S02]  /*5210*/  USEL UR5, UR38, UR12, !UP1 ;  /* 0x0000000c26057287 */ /* 0x000fe4000c800000 */
[----:B------:R-:W-:Y:S02]  /*5220*/  UIMAD UR8, UR42, UR7, URZ ;  /* 0x000000072a0872a4 */ /* 0x000fe4000f8e02ff */
[----:B------:R-:W-:Y:S03]  /*5230*/  UISETP.GE.AND UP0, UPT, UR6, UR4, UPT ;  /* 0x000000040600728c */ /* 0x000fe6000bf06270 */
[----:B------:R-:W-:Y:S01]  /*5240*/  UMOV UR4, UR11 ;  /* 0x0000000b00047c82 */ /* 0x000fe20008000000 */
[----:B------:R-:W-:Y:S02]  /*5250*/  UISETP.GE.OR UP0, UPT, UR5, UR8, UP0 ;  /* 0x000000080500728c */ /* 0x000fe40008706670 */
[----:B------:R-:W-:Y:S02]  /*5260*/  USHF.R.U32.HI UR4, URZ, UR41, UR4 ;  /* 0x00000029ff047299 */ /* 0x000fe40008011604 */
[----:B------:R-:W-:Y:S02]  /*5270*/  UIMAD.WIDE.U32 UR8, UR5, UR40, URZ ;  /* 0x00000028050872a5 */ /* 0x000fe4000f8e00ff */
[----:B------:R-:W-:Y:S02]  /*5280*/  USEL UR11, UR6, UR4, !UP2 ;  /* 0x00000004060b7287 */ /* 0x000fe4000d000000 */
[----:B------:R-:W-:Y:S02]  /*5290*/  UIADD3 UR8, UPT, UPT, -UR5, URZ, URZ ;  /* 0x000000ff05087290 */ /* 0x000fe4000fffe1ff */
[----:B------:R-:W-:Y:S01]  /*52a0*/  UIADD3 UR10, UPT, UPT, -UR11, URZ, URZ ;  /* 0x000000ff0b0a7290 */ /* 0x000fe2000fffe1ff */
[----:B------:R-:W-:Y:S01]  /*52b0*/  @!UP0 UMOV UR4, UR9 ;  /* 0x0000000900048c82 */ /* 0x000fe20008000000 */
[----:B------:R-:W-:Y:S02]  /*52c0*/  UIADD3 UR9, UPT, UPT, -UR6, URZ, URZ ;  /* 0x000000ff06097290 */ /* 0x000fe4000fffe1ff */
[----:B------:R-:W-:Y:S02]  /*52d0*/  @!UP0 USHF.R.U32.HI UR4, URZ, UR41, UR4 ;  /* 0x00000029ff048299 */ /* 0x000fe40008011604 */
[----:B------:R-:W-:Y:S02]  /*52e0*/  UIMAD UR10, UR42, UR10, UR6 ;  /* 0x0000000a2a0a72a4 */ /* 0x000fe4000f8e0206 */
[----:B------:R-:W-:Y:S04]  /*52f0*/  @!UP0 USEL UR4, UR5, UR4, !UP2 ;  /* 0x0000000405048287 */ /* 0x000fe8000d000000 */
[----:B------:R-:W-:Y:S02]  /*5300*/  @!UP0 UIMAD UR10, UR7, UR10, UR4 ;  /* 0x0000000a070a82a4 */ /* 0x000fe4000f8e0204 */
[----:B------:R-:W-:Y:S02]  /*5310*/  @!UP0 UIADD3 UR11, UPT, UPT, UR11, -UR4, URZ ;  /* 0x800000040b0b8290 */ /* 0x000fe4000fffe0ff */
[----:B------:R-:W-:Y:S02]  /*5320*/  UIMAD UR7, UR43, UR8, UR38 ;  /* 0x000000082b0772a4 */ /* 0x000fe4000f8e0226 */
[----:B------:R-:W-:Y:S02]  /*5330*/  @!UP0 UIMAD UR6, UR11, UR42, UR5 ;  /* 0x0000002a0b0682a4 */ /* 0x000fe4000f8e0205 */
[----:B------:R-:W-:Y:S01]  /*5340*/  UIMAD UR4, UR54, UR9, UR37 ;  /* 0x00000009360472a4 */ /* 0x000fe2000f8e0225 */
[----:B------:R-:W-:Y:S02]  /*5350*/  @!UP0 UMOV UR5, UR10 ;  /* 0x0000000a00058c82 */ /* 0x000fe40008000000 */
[----:B------:R-:W-:Y:S02]  /*5360*/  UIMAD UR38, UR5, UR43, UR7 ;  /* 0x0000002b052672a4 */ /* 0x000fe4000f8e0207 */
[----:B------:R-:W-:Y:S11]  /*5370*/  UIMAD UR37, UR6, UR54, UR4 ;  /* 0x00000036062572a4 */ /* 0x000ff6000f8e0204 */
[----:B------:R-:W-:Y:S01]  /*5380*/  @!UPT UIADD3 URZ, UPT, UPT, URZ, URZ, URZ ;  /* 0x000000fffffff290 */ /* 0x000fe2000fffe0ff */
.L_x_88:
[----:B------:R-:W-:Y:S01]  /*5390*/  UISETP.NE.AND UP0, UPT, UR39, 0x1, UPT ;  /* 0x000000012700788c */ /* 0x000fe2000bf05270 */
[----:B------:R-:W-:Y:S01]  /*53a0*/  IADD3 R87, PT, PT, R87, 0x1, RZ ;  /* 0x0000000157577810 */ /* 0x000fe20007ffe0ff */
[----:B------:R-:W-:Y:S02]  /*53b0*/  USHF.L.U32 UR50, UR20, 0x6, URZ ;  /* 0x0000000614327899 */ /* 0x000fe400080006ff */
[----:B------:R-:W-:Y:S07]  /*53c0*/  USHF.L.U32 UR49, UR30, 0x7, URZ ;  /* 0x000000071e317899 */ /* 0x000fee00080006ff */
[----:B------:R-:W2:Y:S01]  /*53d0*/  @!UP0 LDCU.128 UR12, c[0x0][0xb10] ;  /* 0x00016200ff0c87ac */ /* 0x000ea20008000c00 */
[----:B------:R-:W3:Y:S01]  /*53e0*/  @!UP0 LDCU UR5, c[0x0][0xb0c] ;  /* 0x00016180ff0587ac */ /* 0x000ee20008000800 */
[----:B------:R-:W4:Y:S01]  /*53f0*/  @!UP0 LDCU UR10, c[0x0][0xb20] ;  /* 0x00016400ff0a87ac */ /* 0x000f220008000800 */
[----:B--2---:R-:W-:Y:S02]  /*5400*/  UIMAD.WIDE.U32 UR8, UR38, UR12, URZ ;  /* 0x0000000c260872a5 */ /* 0x004fe4000f8e00ff */
[----:B------:R-:W-:Y:S02]  /*5410*/  UIMAD.WIDE.U32 UR6, UR37, UR15, URZ ;  /* 0x0000000f250672a5 */ /* 0x000fe4000f8e00ff */
[----:B------:R-:W-:Y:S03]  /*5420*/  @!UP0 UISETP.NE.AND UP1, UPT, UR14, 0x1, UPT ;  /* 0x000000010e00888c */ /* 0x000fe6000bf25270 */
[----:B------:R-:W-:Y:S01]  /*5430*/  @!UP0 UMOV UR4, UR9 ;  /* 0x0000000900048c82 */ /* 0x000fe20008000000 */
[----:B---3--:R-:W-:Y:S02]  /*5440*/  @!UP0 UISETP.NE.AND UP2, UPT, UR5, 0x1, UPT ;  /* 0x000000010500888c */ /* 0x008fe4000bf45270 */
[----:B------:R-:W-:Y:S01]  /*5450*/  @!UP0 USHF.R.U32.HI UR4, URZ, UR13, UR4 ;  /* 0x0000000dff048299 */ /* 0x000fe20008011604 */
[----:B------:R-:W-:Y:S02]  /*5460*/  @!UP0 UMOV UR6, UR7 ;  /* 0x0000000700068c82 */ /* 0x000fe40008000000 */
[----:B----4-:R-:W-:Y:S02]  /*5470*/  @!UP0 USHF.R.U32.HI UR6, URZ, UR10, UR6 ;  /* 0x0000000aff068299 */ /* 0x010fe40008011606 */
[----:B------:R-:W-:Y:S02]  /*5480*/  @!UP0 USEL UR7, UR38, UR4, !UP2 ;  /* 0x0000000426078287 */ /* 0x000fe4000d000000 */
[----:B------:R-:W-:Y:S04]  /*5490*/  @!UP0 USEL UR6, UR37, UR6, !UP1 ;  /* 0x0000000625068287 */ /* 0x000fe8000c800000 */
[----:B------:R-:W-:Y:S02]  /*54a0*/  @!UP0 UIADD3 UR4, UPT, UPT, -UR7, UR6, URZ ;  /* 0x0000000607048290 */ /* 0x000fe4000fffe1ff */
[----:B------:R-:W-:Y:S02]  /*54b0*/  @!UP0 UIADD3 UR6, UPT, UPT, UR7, -UR6, URZ ;  /* 0x8000000607068290 */ /* 0x000fe4000fffe0ff */
[----:B------:R-:W-:Y:S02]  /*54c0*/  @!UP0 UIMAD UR38, UR4, UR5, UR38 ;  /* 0x00000005042682a4 */ /* 0x000fe4000f8e0226 */
[----:B------:R-:W-:Y:S02]  /*54d0*/  @!UP0 UIMAD UR37, UR6, UR14, UR37 ;  /* 0x0000000e062582a4 */ /* 0x000fe4000f8e0225 */
[----:B------:R-:W-:Y:S09]  /*54e0*/  ULOP3.LUT UP0, URZ, UR63, 0x1b0, URZ, 0xc0, !UPT ;  /* 0x000001b03fff7892 */ /* 0x000ff2000f80c0ff */
[----:B------:R-:W-:Y:S05]  /*54f0*/  BRA.U !UP0, `(.L_x_89) ;  /* 0x0000000108407547 */ /* 0x000fea000b800000 */
[----:B------:R-:W2:Y:S01]  /*5500*/  LDCU.64 UR8, c[0x4][0x80] ;  /* 0x01001000ff0877ac */ /* 0x000ea20008000a00 */
[----:B------:R-:W-:Y:S01]  /*5510*/  MOV R3, 0x0 ;  /* 0x0000000000037802 */ /* 0x000fe20000000f00 */
[----:B------:R-:W-:Y:S02]  /*5520*/  HFMA2 R12, -RZ, RZ, 0, 5.9604644775390625e-08 ;  /* 0x00000001ff0c7431 */ /* 0x000fe400000001ff */
[----:B------:R-:W-:Y:S02]  /*5530*/  IMAD.MOV.U32 R8, RZ, RZ, 0x70 ;  /* 0x00000070ff087424 */ /* 0x000fe400078e00ff */
[----:B------:R-:W-:Y:S01]  /*5540*/  IMAD.MOV.U32 R13, RZ, RZ, RZ ;  /* 0x000000ffff0d7224 */ /* 0x000fe200078e00ff */
[----:B------:R-:W3:Y:S01]  /*5550*/  LDCU.64 UR6, c[0x4][0x88] ;  /* 0x01001100ff0677ac */ /* 0x000ee20008000a00 */
[----:B------:R-:W4:Y:S01]  /*5560*/  LDC.64 R2, c[0x4][R3] ;  /* 0x0100000003027b82 */ /* 0x000f220000000a00 */
[----:B------:R-:W1:Y:S01]  /*5570*/  LDCU.64 UR4, c[0x4][0x8] ;  /* 0x01000100ff0477ac */ /* 0x000e620008000a00 */
[----:B--2---:R-:W-:Y:S01]  /*5580*/  MOV R5, UR9 ;  /* 0x0000000900057c02 */ /* 0x004fe20008000f00 */
[----:B------:R-:W-:Y:S01]  /*5590*/  IMAD.U32 R4, RZ, RZ, UR8 ;  /* 0x00000008ff047e24 */ /* 0x000fe2000f8e00ff */
[----:B---3--:R-:W-:Y:S01]  /*55a0*/  MOV R7, UR7 ;  /* 0x0000000700077c02 */ /* 0x008fe20008000f00 */
[----:B------:R-:W-:Y:S01]  /*55b0*/  IMAD.U32 R6, RZ, RZ, UR6 ;  /* 0x00000006ff067e24 */ /* 0x000fe2000f8e00ff */
[----:B-1----:R-:W-:Y:S01]  /*55c0*/  MOV R11, UR5 ;  /* 0x00000005000b7c02 */ /* 0x002fe20008000f00 */
[----:B------:R-:W-:Y:S02]  /*55d0*/  IMAD.U32 R10, RZ, RZ, UR4 ;  /* 0x00000004ff0a7e24 */ /* 0x000fe4000f8e00ff */
[----:B------:R-:W-:Y:S07]  /*55e0*/  LEPC R20, `(.L_x_89) ;  /* 0x000000001014794e */ /* 0x000fee0000000000 */
[----:B----45:R-:W-:Y:S05]  /*55f0*/  CALL.ABS.NOINC R2 ;  /* 0x0000000002007343 */ /* 0x030fea0003c00000 */
.L_x_89:
[----:B------:R-:W-:Y:S01]  /*5600*/  LOP3.LUT P0, RZ, R94, 0x1b0, RZ, 0xc0, !PT ;  /* 0x000001b05eff7812 */ /* 0x000fe2000780c0ff */
[----:B------:R-:W-:Y:S11]  /*5610*/  BSSY.RECONVERGENT B6, `(.L_x_90) ;  /* 0x0000013000067945 */ /* 0x000ff60003800200 */
[----:B------:R-:W-:Y:S01]  /*5620*/  @!UPT UIADD3 URZ, UPT, UPT, URZ, URZ, URZ ;  /* 0x000000fffffff290 */ /* 0x000fe2000fffe0ff */
[----:B------:R-:W-:Y:S05]  /*5630*/  @!P0 BRA `(.L_x_91) ;  /* 0x0000000000408947 */ /* 0x000fea0003800000 */
        /* <DEDUP_REMOVED lines=16> */
.L_x_91:
[----:B------:R-:W-:Y:S05]  /*5740*/  BSYNC.RECONVERGENT B6 ;  /* 0x0000000000067941 */ /* 0x000fea0003800200 */
.L_x_90:
[----:B------:R-:W-:Y:S01]  /*5750*/  R2UR UR4, R86 ;  /* 0x00000000560472ca */ /* 0x000fe200000e0000 */
[----:B------:R-:W-:Y:S01]  /*5760*/  UISETP.NE.U32.AND UP0, UPT, UR60, URZ, UPT ;  /* 0x000000ff3c00728c */ /* 0x000fe2000bf05070 */
[----:B------:R-:W-:Y:S02]  /*5770*/  ISETP.NE.U32.AND P4, PT, R82, RZ, PT ;  /* 0x000000ff5200720c */ /* 0x000fe40003f85070 */
[----:B------:R-:W-:Y:S01]  /*5780*/  ISETP.NE.U32.AND P2, PT, RZ, UR46, PT ;  /* 0x0000002eff007c0c */ /* 0x000fe2000bf45070 */
[----:B------:R-:W-:Y:S01]  /*5790*/  UISETP.NE.AND.EX UP1, UPT, UR61, URZ, UPT, UP0 ;  /* 0x000000ff3d00728c */ /* 0x000fe2000bf25300 */
[----:B------:R-:W-:Y:S01]  /*57a0*/  ISETP.NE.AND.EX P4, PT, R83, RZ, PT, P4 ;  /* 0x000000ff5300720c */ /* 0x000fe20003f85340 */
[----:B------:R-:W-:Y:S01]  /*57b0*/  UPLOP3.LUT UP0, UPT, UPT, UPT, UPT, 0x40, 0x4 ;  /* 0x000000000004789c */ /* 0x000fe20003f0e870 */
[----:B------:R-:W-:Y:S05]  /*57c0*/  ISETP.NE.AND.EX P2, PT, RZ, UR47, PT, P2 ;  /* 0x0000002fff007c0c */ /* 0x000fea000bf45320 */
[----:B------:R-:W-:Y:S06]  /*57d0*/  UISETP.NE.AND UP2, UPT, UR4, URZ, UPT ;  /* 0x000000ff0400728c */ /* 0x000fec000bf45270 */
[----:B------:R-:W-:Y:S05]  /*57e0*/  PLOP3.LUT P1, PT, PT, PT, UP2, 0x80, 0x8 ;  /* 0x000000000008781c */ /* 0x000fea0003f2f028 */
[----:B------:R-:W-:Y:S06]  /*57f0*/  @UP2 UPLOP3.LUT UP0, UPT, UPT, UPT, UP1, 0x80, 0x8 ;  /* 0x000000000008289c */ /* 0x000fec0003f0f010 */
[----:B------:R-:W-:Y:S01]  /*5800*/  PLOP3.LUT P0, PT, PT, PT, UP0, 0x80, 0x8 ;  /* 0x000000000008781c */ /* 0x000fe20003f0f008 */
[----:B------:R-:W-:Y:S01]  /*5810*/  @!UPT UIADD3 URZ, UPT, UPT, URZ, URZ, URZ ;  /* 0x000000fffffff290 */ /* 0x000fe2000fffe0ff */
[----:B------:R-:W-:Y:S11]  /*5820*/  BRA.U !UP1, `(.L_x_92) ;  /* 0x00000001093c7547 */ /* 0x000ff6000b800000 */
[----:B------:R-:W-:Y:S01]  /*5830*/  UISETP.NE.U32.AND UP0, UPT, UR46, URZ, UPT ;  /* 0x000000ff2e00728c */ /* 0x000fe2000bf05070 */
[----:B-1----:R-:W-:Y:S01]  /*5840*/  HFMA2 R0, -RZ, RZ, 0, 5.9604644775390625e-08 ;  /* 0x00000001ff007431 */ /* 0x002fe200000001ff */
[----:B------:R-:W1:Y:S01]  /*5850*/  LDCU.64 UR8, c[0x0][0x358] ;  /* 0x00006b00ff0877ac */ /* 0x000e620008000a00 */
[----:B------:R-:W-:Y:S01]  /*5860*/  IMAD.MOV.U32 R84, RZ, RZ, 0x1 ;  /* 0x00000001ff547424 */ /* 0x000fe200078e00ff */
[----:B------:R-:W-:Y:S06]  /*5870*/  UISETP.NE.AND.EX UP0, UPT, UR47, URZ, UPT, UP0 ;  /* 0x000000ff2f00728c */ /* 0x000fec000bf05300 */
        /* <DEDUP_REMOVED lines=9> */
[----:B--23--:R-:W-:Y:S02]  /*5910*/  @!P3 IMAD.U32 R41, RZ, RZ, UR4 ;  /* 0x00000004ff29be24 */ /* 0x00cfe4000f8e00ff */
.L_x_92:
[----:B------:R-:W-:Y:S05]  /*5920*/  @!P4 BRA `(.L_x_93) ;  /* 0x000000000024c947 */ /* 0x000fea0003800000 */
[----:B------:R-:W-:Y:S01]  /*5930*/  ISETP.NE.U32.AND P3, PT, R80, RZ, PT ;  /* 0x000000ff5000720c */ /* 0x000fe20003f65070 */
[----:B------:R-:W2:Y:S03]  /*5940*/  LDCU.64 UR4, c[0x0][0x358] ;  /* 0x00006b00ff0477ac */ /* 0x000ea60008000a00 */
[----:B------:R-:W-:Y:S11]  /*5950*/  ISETP.NE.AND.EX P3, PT, R81, RZ, PT, P3 ;  /* 0x000000ff5100720c */ /* 0x000ff60003f65330 */
[----:B------:R-:W-:Y:S02]  /*5960*/  @!UPT UIADD3 URZ, UPT, UPT, URZ, URZ, URZ ;  /* 0x000000fffffff290 */ /* 0x000fe4000fffe0ff */
[----:B------:R-:W3:Y:S01]  /*5970*/  @P3 LDC.64 R2, c[0x0][0x8a8] ;  /* 0x00022a00ff023b82 */ /* 0x000ee20000000a00 */
[----:B-1----:R-:W-:Y:S04]  /*5980*/  @P3 IMAD R0, R82, UR36, RZ ;  /* 0x0000002452003c24 */ /* 0x002fe8000f8e02ff */
[----:B---3--:R-:W-:Y:S05]  /*5990*/  @P3 IMAD.WIDE R2, R0, 0x4, R2 ;  /* 0x0000000400023825 */ /* 0x008fea00078e0202 */
[----:B--2--5:R2:W5:Y:S02]  /*59a0*/  @P3 LDG.E R38, desc[UR4][R2.64] ;  /* 0x0000000402263981 */ /* 0x024564000c1e1900 */
[----:B--2---:R-:W3:Y:S02]  /*59b0*/  @!P3 LDC R38, c[0x0][0x8a0] ;  /* 0x00022800ff26bb82 */ /* 0x004ee40000000800 */
.L_x_93:
[----:B-----5:R-:W-:Y:S01]  /*59c0*/  FSETP.NEU.AND P4, PT, R41, RZ, PT ;  /* 0x000000ff2900720b */ /* 0x020fe20003f8d000 */
[----:B------:R-:W-:Y:S01]  /*59d0*/  BSSY B1, `(.L_x_94) ;  /* 0x0000042000017945 */ /* 0x000fe20003800000 */
[----:B------:R-:W-:Y:S01]  /*59e0*/  SEL R5, RZ, 0xffffffff, P2 ;  /* 0xffffffffff057807 */ /* 0x000fe20001000000 */
[----:B------:R-:W-:Y:S01]  /*59f0*/  IMAD.MOV.U32 R102, RZ, RZ, 0x1 ;  /* 0x00000001ff667424 */ /* 0x000fe200078e00ff */
[----:B------:R-:W-:Y:S02]  /*5a00*/  LOP3.LUT P3, RZ, R84, 0xff, RZ, 0xc0, !PT ;  /* 0x000000ff54ff7812 */ /* 0x000fe4000786c0ff */
[----:B------:R-:W-:Y:S02]  /*5a10*/  CS2R R78, SRZ ;  /* 0x00000000004e7805 */ /* 0x000fe4000001ff00 */
[----:B------:R-:W-:Y:S02]  /*5a20*/  @P1 SEL R4, RZ, 0xffffffff, P4 ;  /* 0xffffffffff041807 */ /* 0x000fe40002000000 */
[----:B------:R-:W-:Y:S02]  /*5a30*/  CS2R R76, SRZ ;  /* 0x00000000004c7805 */ /* 0x000fe4000001ff00 */
[----:B------:R-:W-:Y:S02]  /*5a40*/  LEA R2, R90, UR44, 0x3 ;  /* 0x0000002c5a027c11 */ /* 0x000fe4000f8e18ff */
[----:B------:R-:W-:Y:S02]  /*5a50*/  CS2R R74, SRZ ;  /* 0x00000000004a7805 */ /* 0x000fe4000001ff00 */
[----:B------:R-:W-:Y:S02]  /*5a60*/  @P0 SEL R4, R5, R4, !P3 ;  /* 0x0000000405040207 */ /* 0x000fe40005800000 */
[----:B------:R-:W-:Y:S02]  /*5a70*/  CS2R R72, SRZ ;  /* 0x0000000000487805 */ /* 0x000fe4000001ff00 */
[----:B------:R-:W-:Y:S02]  /*5a80*/  LEA R100, R36, UR44, 0x3 ;  /* 0x0000002c24647c11 */ /* 0x000fe4000f8e18ff */
[----:B------:R-:W-:Y:S02]  /*5a90*/  @P1 LOP3.LUT R4, R4, 0x1, RZ, 0xc0, !PT ;  /* 0x0000000104041812 */ /* 0x000fe400078ec0ff */
[----:B------:R-:W-:Y:S02]  /*5aa0*/  SHF.L.U32 R3, R92, 0x1f, RZ ;  /* 0x0000001f5c037819 */ /* 0x000fe400000006ff */
[----:B------:R-:W-:Y:S02]  /*5ab0*/  ISETP.NE.U32.OR P6, PT, R4, 0x1, !P1 ;  /* 0x000000010400780c */ /* 0x000fe40004fc5470 */
[----:B------:R-:W-:Y:S02]  /*5ac0*/  PLOP3.LUT P2, PT, PT, PT, UP1, 0x80, 0x8 ;  /* 0x000000000008781c */ /* 0x000fe40003f4f018 */
[C---:B------:R-:W-:Y:S02]  /*5ad0*/  LEA.HI R39, R36.reuse, R36, RZ, 0x1 ;  /* 0x0000002424277211 */ /* 0x040fe400078f08ff */
[----:B------:R-:W-:Y:S02]  /*5ae0*/  SEL R4, RZ, 0xffffffff, P4 ;  /* 0xffffffffff047807 */ /* 0x000fe40002000000 */
[----:B------:R-:W-:Y:S01]  /*5af0*/  P2R R96, PR, RZ, 0x40 ;  /* 0x00000040ff607803 */ /* 0x000fe20000000000 */
[C---:B-1----:R-:W-:Y:S01]  /*5b00*/  IMAD.SHL.U32 R0, R39.reuse, 0x40, RZ ;  /* 0x0000004027007824 */ /* 0x042fe200078e00ff */
[----:B------:R-:W-:Y:S03]  /*5b10*/  LOP3.LUT R39, R39, 0xffe, RZ, 0xc0, !PT ;  /* 0x00000ffe27277812 */ /* 0x000fe600078ec0ff */
[----:B------:R-:W-:Y:S02]  /*5b20*/  @P6 SHF.L.U32 R7, R89, 0x1f, RZ ;  /* 0x0000001f59076819 */ /* 0x000fe400000006ff */
[----:B------:R-:W-:Y:S01]  /*5b30*/  @P2 SEL R4, R5, R4, !P3 ;  /* 0x0000000405042207 */ /* 0x000fe20005800000 */
[----:B------:R-:W-:Y:S01]  /*5b40*/  IMAD.IADD R39, R36, 0x1, -R39 ;  /* 0x0000000124277824 */ /* 0x000fe200078e0a27 */
[----:B------:R-:W1:Y:S01]  /*5b50*/  @P6 SYNCS.PHASECHK.TRANS64.TRYWAIT P1, [R2+URZ+0x50], R7 ;  /* 0x00005007020065a7 */ /* 0x000e6200080211ff */
[----:B------:R-:W-:Y:S02]  /*5b60*/  LOP3.LUT R0, R0, 0xffffff80, RZ, 0xc0, !PT ;  /* 0xffffff8000007812 */ /* 0x000fe400078ec0ff */
[----:B------:R-:W-:Y:S03]  /*5b70*/  LOP3.LUT R4, R4, 0x1, RZ, 0xc0, !PT ;  /* 0x0000000104047812 */ /* 0x000fe600078ec0ff */
[----:B------:R-:W-:Y:S01]  /*5b80*/  IMAD.IADD R0, R37, 0x1, R0 ;  /* 0x0000000125007824 */ /* 0x000fe200078e0200 */
[----:B------:R-:W-:Y:S03]  /*5b90*/  ISETP.NE.U32.AND P5, PT, R4, 0x1, PT ;  /* 0x000000010400780c */ /* 0x000fe60003fa5070 */
[----:B------:R-:W-:Y:S01]  /*5ba0*/  IMAD R39, R39, 0x100000, R0 ;  /* 0x0010000027277824 */ /* 0x000fe200078e0200 */
[----:B------:R-:W-:Y:S01]  /*5bb0*/  P2R R103, PR, RZ, 0x20 ;  /* 0x00000020ff677803 */ /* 0x000fe20000000000 */
[----:B------:R2:W4:Y:S01]  /*5bc0*/  SYNCS.PHASECHK.TRANS64.TRYWAIT P0, [R100+URZ+0xa0], R3 ;  /* 0x0000a003640075a7 */ /* 0x00052200080011ff */
[----:B-1----:R-:W-:Y:S01]  /*5bd0*/  @P6 SEL R102, RZ, 0x1, !P1 ;  /* 0x00000001ff666807 */ /* 0x002fe20004800000 */
[----:B--2---:R-:W-:Y:S06]  /*5be0*/  @!P6 BRA `(.L_x_95) ;  /* 0x000000000080e947 */ /* 0x004fec0003800000 */
[----:B------:R-:W-:Y:S01]  /*5bf0*/  @P5 IMAD R6, R90, 0x1000, R71 ;  /* 0x000010005a065824 */ /* 0x000fe200078e0247 */
[----:B------:R-:W1:Y:S01]  /*5c00*/  S2R R0, SR_CgaCtaId ;  /* 0x0000000000007919 */ /* 0x000e620000008800 */
[----:B------:R-:W-:Y:S01]  /*5c10*/  ISETP.NE.AND P1, PT, R102, RZ, PT ;  /* 0x000000ff6600720c */ /* 0x000fe20003f25270 */
[----:B------:R-:W-:Y:S01]  /*5c20*/  BSSY B0, `(.L_x_96) ;  /* 0x000000b000007945 */ /* 0x000fe20003800000 */
[----:B------:R-:W-:Y:S01]  /*5c30*/  @P5 VIADD R4, R6, UR44 ;  /* 0x0000002c06045c36 */ /* 0x000fe20008000000 */
[----:B------:R-:W-:Y:S02]  /*5c40*/  CS2R R74, SRZ ;  /* 0x00000000004a7805 */ /* 0x000fe4000001ff00 */
[----:B------:R-:W-:Y:S02]  /*5c50*/  CS2R R72, SRZ ;  /* 0x0000000000487805 */ /* 0x000fe4000001ff00 */
[----:B------:R-:W-:Y:S01]  /*5c60*/  CS2R R78, SRZ ;  /* 0x00000000004e7805 */ /* 0x000fe2000001ff00 */
[----:B------:R-:W-:Y:S01]  /*5c70*/  @P5 IMAD R4, R93, -0x10, R4 ;  /* 0xfffffff05d045824 */ /* 0x000fe200078e0204 */
[----:B------:R-:W-:Y:S04]  /*5c80*/  CS2R R76, SRZ ;  /* 0x00000000004c7805 */ /* 0x000fe8000001ff00 */
[----:B------:R-:W-:Y:S05]  /*5c90*/  @P1 BRA `(.L_x_97) ;  /* 0x00000000000c1947 */ /* 0x000fea0003800000 */
[----:B------:R-:W-:Y:S04]  /*5ca0*/  SHF.L.U32 R5, R89, 0x1f, RZ ;  /* 0x0000001f59057819 */ /* 0x000fe800000006ff */
[----:B------:R-:W2:Y:S02]  /*5cb0*/  SYNCS.PHASECHK.TRANS64.TRYWAIT P1, [R2+URZ+0x50], R5 ;  /* 0x00005005020075a7 */ /* 0x000ea400080211ff */
[----:B--2---:R-:W-:Y:S05]  /*5cc0*/  @!P1 BRA `(.L_x_98) ;  /* 0x00000024000c9947 */ /* 0x004fea0003800000 */
.L_x_97:
[----:B------:R-:W-:Y:S05]  /*5cd0*/  BSYNC B0 ;  /* 0x0000000000007941 */ /* 0x000fea0003800000 */
.L_x_96:
[----:B------:R-:W-:Y:S01]  /*5ce0*/  ISETP.NE.AND P1, PT, R103, RZ, PT ;  /* 0x000000ff6700720c */ /* 0x000fe20003f25270 */
[----:B--2---:R-:W-:Y:S02]  /*5cf0*/  VIADD R5, R2, 0x60 ;  /* 0x0000006002057836 */ /* 0x004fe40000000000 */
[----:B------:R-:W-:Y:S03]  /*5d00*/  VIADD R90, R90, 0x1 ;  /* 0x000000015a5a7836 */ /* 0x000fe60000000000 */
[----:B-1----:R-:W-:Y:S07]  /*5d10*/  PRMT R0, R0, 0x654, R5 ;  /* 0x0000065400007816 */ /* 0x002fee0000000005 */
[----:B------:R1:W2:Y:S04]  /*5d20*/  @P1 LDS.128 R72, [R6+UR44+0x200] ;  /* 0x0002002c06481984 */ /* 0x0002a80008000c00 */
[----:B------:R1:W1:Y:S01]  /*5d30*/  @P1 LDS.128 R76, [R4+0x210] ;  /* 0x00021000044c1984 */ /* 0x0002620000000c00 */
[C---:B------:R-:W-:Y:S01]  /*5d40*/  ISETP.NE.AND P1, PT, R90.reuse, 0x2, PT ;  /* 0x000000025a00780c */ /* 0x040fe20003f25270 */
[----:B------:R-:W-:Y:S01]  /*5d50*/  @!PT LDS RZ, [RZ] ;  /* 0x00000000fffff984 */ /* 0x000fe20000000800 */
[----:B------:R-:W-:Y:S01]  /*5d60*/  @!PT LDS RZ, [RZ] ;  /* 0x00000000fffff984 */ /* 0x000fe20000000800 */
[----:B------:R-:W-:Y:S01]  /*5d70*/  @!PT LDS RZ, [RZ] ;  /* 0x00000000fffff984 */ /* 0x000fe20000000800 */
[----:B------:R-:W-:Y:S01]  /*5d80*/  @!PT LDS RZ, [RZ] ;  /* 0x00000000fffff984 */ /* 0x000fe20000000800 */
[----:B------:R5:W-:Y:S06]  /*5d90*/  MEMBAR.ALL.CTA ;  /* 0x0000000000007992 */ /* 0x000bec0000008000 */
[----:B-----5:R-:W5:Y:S01]  /*5da0*/  FENCE.VIEW.ASYNC.S ;  /* 0x00000000000073c6 */ /* 0x020f620000000000 */
[----:B------:R-:W-:Y:S01]  /*5db0*/  SEL R90, R90, RZ, P1 ;  /* 0x000000ff5a5a7207 */ /* 0x000fe20000800000 */
[----:B-----5:R5:W-:Y:S02]  /*5dc0*/  SYNCS.ARRIVE.TRANS64.RED.A1T0 RZ, [R0+URZ], RZ ;  /* 0x000000ff00ff79a7 */ /* 0x020be400081004ff */
[----:B-----5:R-:W-:Y:S04]  /*5dd0*/  SEL R0, RZ, 0x1, P1 ;  /* 0x00000001ff007807 */ /* 0x020fe80000800000 */
[----:B--2---:R-:W-:Y:S02]  /*5de0*/  LOP3.LUT R89, R89, R0, RZ, 0x3c, !PT ;  /* 0x0000000059597212 */ /* 0x004fe400078e3cff */
.L_x_95:
[----:B------:R-:W-:Y:S05]  /*5df0*/  BSYNC B1 ;  /* 0x0000000000017941 */ /* 0x000fea0003800000 */
.L_x_94:
[----:B------:R-:W-:Y:S04]  /*5e00*/  SHF.R.U32.HI R0, RZ, 0x15, R39 ;  /* 0x00000015ff007819 */ /* 0x000fe80000011627 */
[----:B------:R-:W-:Y:S01]  /*5e10*/  LOP3.LUT P1, RZ, R0, 0x3, R85, 0x48, !PT ;  /* 0x0000000300ff7812 */ /* 0x000fe20007824855 */
[----:B------:R-:W-:Y:S01]  /*5e20*/  @!UPT UIADD3 URZ, UPT, UPT, URZ, URZ, URZ ;  /* 0x000000fffffff290 */ /* 0x000fe2000fffe0ff */
[----:B----4-:R-:W-:Y:S11]  /*5e30*/  @P0 BRA `(.L_x_99) ;  /* 0x0000000000080947 */ /* 0x010ff60003800000 */
[----:B------:R-:W2:Y:S02]  /*5e40*/  SYNCS.PHASECHK.TRANS64.TRYWAIT P0, [R100+URZ+0xa0], R3 ;  /* 0x0000a003640075a7 */ /* 0x000ea400080011ff */
[----:B--2---:R-:W-:Y:S05]  /*5e50*/  @!P0 BRA `(.L_x_100) ;  /* 0x0000002000bc8947 */ /* 0x004fea0003800000 */
.L_x_99:
[----:B------:R-:W-:Y:S05]  /*5e60*/  @!P1 BRA `(.L_x_101) ;  /* 0x0000000000409947 */ /* 0x000fea0003800000 */
[----:B------:R-:W4:Y:S01]  /*5e70*/  LDCU.64 UR8, c[0x4][0x70] ;  /* 0x01000e00ff0877ac */ /* 0x000f220008000a00 */
[----:B--2---:R-:W-:Y:S01]  /*5e80*/  MOV R3, 0x0 ;  /* 0x0000000000037802 */ /* 0x004fe20000000f00 */
[----:B------:R-:W-:Y:S02]  /*5e90*/  HFMA2 R12, -RZ, RZ, 0, 5.9604644775390625e-08 ;  /* 0x00000001ff0c7431 */ /* 0x000fe400000001ff */
[----:B------:R-:W-:Y:S02]  /*5ea0*/  IMAD.MOV.U32 R8, RZ, RZ, 0x192 ;  /* 0x00000192ff087424 */ /* 0x000fe400078e00ff */
[----:B------:R-:W-:Y:S01]  /*5eb0*/  IMAD.MOV.U32 R13, RZ, RZ, RZ ;  /* 0x000000ffff0d7224 */ /* 0x000fe200078e00ff */
[----:B------:R-:W2:Y:S01]  /*5ec0*/  LDCU.64 UR6, c[0x4][0x78] ;  /* 0x01000f00ff0677ac */ /* 0x000ea20008000a00 */
[----:B------:R-:W3:Y:S01]  /*5ed0*/  LDC.64 R2, c[0x4][R3] ;  /* 0x0100000003027b82 */ /* 0x000ee20000000a00 */
[----:B------:R-:W5:Y:S01]  /*5ee0*/  LDCU.64 UR4, c[0x4][0x10] ;  /* 0x01000200ff0477ac */ /* 0x000f620008000a00 */
[----:B----4-:R-:W-:Y:S01]  /*5ef0*/  MOV R5, UR9 ;  /* 0x0000000900057c02 */ /* 0x010fe20008000f00 */
[----:B-1----:R-:W-:Y:S01]  /*5f00*/  IMAD.U32 R4, RZ, RZ, UR8 ;  /* 0x00000008ff047e24 */ /* 0x002fe2000f8e00ff */
[----:B--2---:R-:W-:Y:S01]  /*5f10*/  MOV R7, UR7 ;  /* 0x0000000700077c02 */ /* 0x004fe20008000f00 */
[----:B------:R-:W-:Y:S01]  /*5f20*/  IMAD.U32 R6, RZ, RZ, UR6 ;  /* 0x00000006ff067e24 */ /* 0x000fe2000f8e00ff */
[----:B-----5:R-:W-:Y:S01]  /*5f30*/  MOV R11, UR5 ;  /* 0x00000005000b7c02 */ /* 0x020fe20008000f00 */
[----:B------:R-:W-:Y:S02]  /*5f40*/  IMAD.U32 R10, RZ, RZ, UR4 ;  /* 0x00000004ff0a7e24 */ /* 0x000fe4000f8e00ff */
[----:B------:R-:W-:Y:S07]  /*5f50*/  LEPC R20, `(.L_x_101) ;  /* 0x000000001014794e */ /* 0x000fee0000000000 */
[----:B---3--:R-:W-:Y:S05]  /*5f60*/  CALL.ABS.NOINC R2 ;  /* 0x0000000002007343 */ /* 0x008fea0003c00000 */
.L_x_101:
[-C--:B------:R-:W-:Y:S01]  /*5f70*/  F2FP.F16.E4M3.UNPACK_B R42, R72.reuse ;  /* 0x00000048ff2a723e */ /* 0x080fe200020006ff */
[----:B------:R-:W-:Y:S05]  /*5f80*/  WARPSYNC.ALL ;  /* 0x0000000000007948 */ /* 0x000fea0003800000 */
[----:B------:R-:W-:Y:S01]  /*5f90*/  R2UR UR4, R39 ;  /* 0x00000000270472ca */ /* 0x000fe200000e0000 */
[--C-:B------:R-:W-:Y:S01]  /*5fa0*/  HADD2.F32 R40, -RZ, R42.reuse.H0_H0 ;  /* 0x2000002aff287230 */ /* 0x100fe20000004100 */
[----:B------:R-:W-:Y:S01]  /*5fb0*/  F2FP.F16.E4M3.UNPACK_B R43, R72.H1 ;  /* 0x00000048ff2b723e */ /* 0x000fe200030006ff */
[----:B------:R-:W-:Y:S01]  /*5fc0*/  HADD2.F32 R42, -RZ, R42.H1_H1 ;  /* 0x3000002aff2a7230 */ /* 0x000fe20000004100 */
[-C--:B------:R-:W-:Y:S01]  /*5fd0*/  F2FP.F16.E4M3.UNPACK_B R45, R73.reuse ;  /* 0x00000049ff2d723e */ /* 0x080fe200020006ff */
[----:B------:R-:W-:Y:S01]  /*5fe0*/  BSSY.RECONVERGENT B0, `(.L_x_102) ;  /* 0x0000099000007945 */ /* 0x000fe20003800200 */
[----:B------:R-:W-:Y:S01]  /*5ff0*/  F2FP.F16.E4M3.UNPACK_B R47, R73.H1 ;  /* 0x00000049ff2f723e */ /* 0x000fe200030006ff */
[--C-:B------:R-:W-:Y:S01]  /*6000*/  HADD2.F32 R44, -RZ, R43.reuse.H0_H0 ;  /* 0x2000002bff2c7230 */ /* 0x100fe20000004100 */
[-C--:B------:R-:W-:Y:S01]  /*6010*/  F2FP.F16.E4M3.UNPACK_B R49, R74.reuse ;  /* 0x0000004aff31723e */ /* 0x080fe200020006ff */
[----:B------:R-:W-:Y:S01]  /*6020*/  HADD2.F32 R46, -RZ, R43.H1_H1 ;  /* 0x3000002bff2e7230 */ /* 0x000fe20000004100 */
[----:B------:R-:W-:Y:S01]  /*6030*/  F2FP.F16.E4M3.UNPACK_B R51, R74.H1 ;  /* 0x0000004aff33723e */ /* 0x000fe200030006ff */
[--C-:B------:R-:W-:Y:S01]  /*6040*/  HADD2.F32 R43, -RZ, R45.reuse.H0_H0 ;  /* 0x2000002dff2b7230 */ /* 0x100fe20000004100 */
[-C--:B------:R-:W-:Y:S01]  /*6050*/  F2FP.F16.E4M3.UNPACK_B R53, R75.reuse ;  /* 0x0000004bff35723e */ /* 0x080fe200020006ff */
[----:B-1----:R-:W-:Y:S01]  /*6060*/  LDTM.16dp32bit_t0_t15.x32 R4, tmem[UR4] ;  /* 0x00000004000479ee */ /* 0x002fe20008a80000 */
[----:B------:R-:W3:Y:S01]  /*6070*/  LDTM.16dp32bit_t16_t31.x32 R4, tmem[UR4+0x20] ;  /* 0x00002004000479ee */ /* 0x000ee20008aa0000 */
[----:B------:R-:W-:Y:S01]  /*6080*/  ISETP.NE.AND P6, PT, R96, RZ, PT ;  /* 0x000000ff6000720c */ /* 0x000fe20003fc5270 */
[----:B------:R-:W-:Y:S01]  /*6090*/  HADD2.F32 R48, -RZ, R45.H1_H1 ;  /* 0x3000002dff307230 */ /* 0x000fe20000004100 */
[----:B------:R-:W-:Y:S01]  /*60a0*/  IADD3 R109, PT, PT, R71, UR44, RZ ;  /* 0x0000002c476d7c10 */ /* 0x000fe2000fffe0ff */
[----:B------:R-:W-:Y:S01]  /*60b0*/  HADD2.F32 R52, -RZ, R49.H1_H1 ;  /* 0x30000031ff347230 */ /* 0x000fe20000004100 */
[----:B------:R-:W-:Y:S01]  /*60c0*/  SHF.L.U32 R108, R88, 0x4, RZ ;  /* 0x00000004586c7819 */ /* 0x000fe200000006ff */
[----:B------:R-:W-:Y:S01]  /*60d0*/  HADD2.F32 R56, -RZ, R53.H1_H1 ;  /* 0x30000035ff387230 */ /* 0x000fe20000004100 */
[----:B------:R-:W-:Y:S01]  /*60e0*/  F2FP.F16.E4M3.UNPACK_B R55, R75.H1 ;  /* 0x0000004bff37723e */ /* 0x000fe200030006ff */
[--C-:B------:R-:W-:Y:S01]  /*60f0*/  HADD2.F32 R45, -RZ, R47.reuse.H0_H0 ;  /* 0x2000002fff2d7230 */ /* 0x100fe20000004100 */
[----:B------:R-:W-:Y:S01]  /*6100*/  IADD3 R101, PT, PT, R109, R108, RZ ;  /* 0x0000006c6d657210 */ /* 0x000fe20007ffe0ff */
[----:B------:R-:W-:Y:S01]  /*6110*/  HADD2.F32 R50, -RZ, R47.H1_H1 ;  /* 0x3000002fff327230 */ /* 0x000fe20000004100 */
[-C--:B------:R-:W-:Y:S01]  /*6120*/  F2FP.F16.E4M3.UNPACK_B R57, R76.reuse ;  /* 0x0000004cff39723e */ /* 0x080fe200020006ff */
[----:B------:R-:W-:Y:S01]  /*6130*/  HADD2.F32 R47, -RZ, R49.H0_H0 ;  /* 0x20000031ff2f7230 */ /* 0x000fe20000004100 */
[----:B------:R-:W-:Y:S01]  /*6140*/  F2FP.F16.E4M3.UNPACK_B R59, R76.H1 ;  /* 0x0000004cff3b723e */ /* 0x000fe200030006ff */
[----:B------:R-:W-:Y:S01]  /*6150*/  HADD2.F32 R49, -RZ, R51.H0_H0 ;  /* 0x20000033ff317230 */ /* 0x000fe20000004100 */
[-C--:B------:R-:W-:Y:S01]  /*6160*/  F2FP.F16.E4M3.UNPACK_B R61, R77.reuse ;  /* 0x0000004dff3d723e */ /* 0x080fe200020006ff */
[----:B------:R-:W-:Y:S01]  /*6170*/  HADD2.F32 R60, -RZ, R57.H1_H1 ;  /* 0x30000039ff3c7230 */ /* 0x000fe20000004100 */
[----:B------:R-:W-:Y:S01]  /*6180*/  F2FP.F16.E4M3.UNPACK_B R63, R77.H1 ;  /* 0x0000004dff3f723e */ /* 0x000fe200030006ff */
[----:B------:R-:W-:Y:S01]  /*6190*/  HADD2.F32 R54, -RZ, R51.H1_H1 ;  /* 0x30000033ff367230 */ /* 0x000fe20000004100 */
[-C--:B------:R-:W-:Y:S01]  /*61a0*/  F2FP.F16.E4M3.UNPACK_B R65, R78.reuse ;  /* 0x0000004eff41723e */ /* 0x080fe200020006ff */
[----:B------:R-:W-:Y:S01]  /*61b0*/  HADD2.F32 R51, -RZ, R53.H0_H0 ;  /* 0x20000035ff337230 */ /* 0x000fe20000004100 */
[----:B------:R-:W-:Y:S01]  /*61c0*/  F2FP.F16.E4M3.UNPACK_B R67, R78.H1 ;  /* 0x0000004eff43723e */ /* 0x000fe200030006ff */
[----:B------:R-:W-:Y:S01]  /*61d0*/  HADD2.F32 R64, -RZ, R61.H1_H1 ;  /* 0x3000003dff407230 */ /* 0x000fe20000004100 */
[----:B------:R-:W-:Y:S01]  /*61e0*/  ISETP.NE.AND P0, PT, R95, RZ, PT ;  /* 0x000000ff5f00720c */ /* 0x000fe20003f05270 */
[C---:B---3--:R-:W-:Y:S01]  /*61f0*/  FMUL R0, R38.reuse, R4 ;  /* 0x0000000426007220 */ /* 0x048fe20000400000 */
[C---:B------:R-:W-:Y:S01]  /*6200*/  FMUL R2, R38.reuse, R5 ;  /* 0x0000000526027220 */ /* 0x040fe20000400000 */
[C---:B------:R-:W-:Y:S01]  /*6210*/  FMUL R4, R38.reuse, R8 ;  /* 0x0000000826047220 */ /* 0x040fe20000400000 */
[C---:B------:R-:W-:Y:S01]  /*6220*/  FMUL R5, R38.reuse, R9 ;  /* 0x0000000926057220 */ /* 0x040fe20000400000 */
[C---:B------:R-:W-:Y:S01]  /*6230*/  FFMA R0, R41.reuse, R40, R0 ;  /* 0x0000002829007223 */ /* 0x040fe20000000000 */
[C---:B------:R-:W-:Y:S01]  /*6240*/  FFMA R2, R41.reuse, R42, R2 ;  /* 0x0000002a29027223 */ /* 0x040fe20000000002 */
[C---:B------:R-:W-:Y:S01]  /*6250*/  FMUL R8, R38.reuse, R12 ;  /* 0x0000000c26087220 */ /* 0x040fe20000400000 */
[C---:B------:R-:W-:Y:S01]  /*6260*/  FMUL R9, R38.reuse, R13 ;  /* 0x0000000d26097220 */ /* 0x040fe20000400000 */
[C---:B------:R-:W-:Y:S01]  /*6270*/  FMUL R12, R38.reuse, R16 ;  /* 0x00000010260c7220 */ /* 0x040fe20000400000 */
[C---:B------:R-:W-:Y:S01]  /*6280*/  FMUL R13, R38.reuse, R17 ;  /* 0x00000011260d7220 */ /* 0x040fe20000400000 */
[C---:B------:R-:W-:Y:S01]  /*6290*/  FMUL R16, R38.reuse, R20 ;  /* 0x0000001426107220 */ /* 0x040fe20000400000 */
[C---:B------:R-:W-:Y:S01]  /*62a0*/  FMUL R17, R38.reuse, R21 ;  /* 0x0000001526117220 */ /* 0x040fe20000400000 */
[C---:B------:R-:W-:Y:S01]  /*62b0*/  FMUL R20, R38.reuse, R24 ;  /* 0x0000001826147220 */ /* 0x040fe20000400000 */
[C---:B------:R-:W-:Y:S01]  /*62c0*/  FMUL R21, R38.reuse, R25 ;  /* 0x0000001926157220 */ /* 0x040fe20000400000 */
[----:B------:R-:W-:Y:S02]  /*62d0*/  HADD2.F32 R68, -RZ, R65.H1_H1 ;  /* 0x30000041ff447230 */ /* 0x000fe40000004100 */
[C---:B------:R-:W-:Y:S01]  /*62e0*/  FMUL R24, R38.reuse, R28 ;  /* 0x0000001c26187220 */ /* 0x040fe20000400000 */
[C---:B------:R-:W-:Y:S01]  /*62f0*/  FMUL R25, R38.reuse, R29 ;  /* 0x0000001d26197220 */ /* 0x040fe20000400000 */
[C---:B------:R-:W-:Y:S01]  /*6300*/  FMUL R28, R38.reuse, R32 ;  /* 0x00000020261c7220 */ /* 0x040fe20000400000 */
[C---:B------:R-:W-:Y:S01]  /*6310*/  FMUL R29, R38.reuse, R33 ;  /* 0x00000021261d7220 */ /* 0x040fe20000400000 */
[C---:B--2---:R-:W-:Y:S01]  /*6320*/  FMUL R3, R38.reuse, R6 ;  /* 0x0000000626037220 */ /* 0x044fe20000400000 */
[C---:B------:R-:W-:Y:S01]  /*6330*/  FMUL R7, R38.reuse, R7 ;  /* 0x0000000726077220 */ /* 0x040fe20000400000 */
[C---:B------:R-:W-:Y:S01]  /*6340*/  FMUL R6, R38.reuse, R10 ;  /* 0x0000000a26067220 */ /* 0x040fe20000400000 */
[C---:B------:R-:W-:Y:S01]  /*6350*/  FMUL R11, R38.reuse, R11 ;  /* 0x0000000b260b7220 */ /* 0x040fe20000400000 */
[C---:B------:R-:W-:Y:S01]  /*6360*/  FFMA R3, R41.reuse, R44, R3 ;  /* 0x0000002c29037223 */ /* 0x040fe20000000003 */
[C---:B------:R-:W-:Y:S01]  /*6370*/  FFMA R7, R41.reuse, R46, R7 ;  /* 0x0000002e29077223 */ /* 0x040fe20000000007 */
[C---:B------:R-:W-:Y:S01]  /*6380*/  FFMA R4, R41.reuse, R43, R4 ;  /* 0x0000002b29047223 */ /* 0x040fe20000000004 */
[----:B------:R-:W-:Y:S01]  /*6390*/  F2FP.F16.E4M3.UNPACK_B R40, R79 ;  /* 0x0000004fff28723e */ /* 0x000fe200020006ff */
[C---:B------:R-:W-:Y:S01]  /*63a0*/  FFMA R5, R41.reuse, R48, R5 ;  /* 0x0000003029057223 */ /* 0x040fe20000000005 */
[C---:B------:R-:W-:Y:S01]  /*63b0*/  FFMA R6, R41.reuse, R45, R6 ;  /* 0x0000002d29067223 */ /* 0x040fe20000000006 */
[----:B------:R-:W-:Y:S01]  /*63c0*/  F2FP.F16.E4M3.UNPACK_B R42, R79.H1 ;  /* 0x0000004fff2a723e */ /* 0x000fe200030006ff */
[C---:B------:R-:W-:Y:S01]  /*63d0*/  FFMA R11, R41.reuse, R50, R11 ;  /* 0x00000032290b7223 */ /* 0x040fe2000000000b */
[----:B------:R-:W-:Y:S01]  /*63e0*/  FFMA R8, R41, R47, R8 ;  /* 0x0000002f29087223 */ /* 0x000fe20000000008 */
[----:B------:R-:W-:Y:S01]  /*63f0*/  F2FP.SATFINITE.E4M3.F32.PACK_AB_MERGE_C R97, R7, R3, RZ ;  /* 0x000000030761723e */ /* 0x000fe200048070ff */
[C---:B------:R-:W-:Y:S01]  /*6400*/  FFMA R9, R41.reuse, R52, R9 ;  /* 0x0000003429097223 */ /* 0x040fe20000000009 */
[----:B------:R-:W-:Y:S01]  /*6410*/  FMUL R10, R38, R14 ;  /* 0x0000000e260a7220 */ /* 0x000fe20000400000 */
[----:B------:R-:W-:Y:S01]  /*6420*/  LEA R109, R90, UR44, 0x3 ;  /* 0x0000002c5a6d7c11 */ /* 0x000fe2000f8e18ff */
[----:B------:R-:W-:Y:S01]  /*6430*/  FMUL R15, R38, R15 ;  /* 0x0000000f260f7220 */ /* 0x000fe20000400000 */
[--C-:B------:R-:W-:Y:S01]  /*6440*/  HADD2.F32 R53, -RZ, R55.reuse.H0_H0 ;  /* 0x20000037ff357230 */ /* 0x100fe20000004100 */
[----:B------:R-:W-:Y:S01]  /*6450*/  F2FP.SATFINITE.E4M3.F32.PACK_AB_MERGE_C R96, R2, R0, R97 ;  /* 0x000000000260723e */ /* 0x000fe20004807061 */
[----:B------:R-:W-:Y:S01]  /*6460*/  FFMA R10, R41, R49, R10 ;  /* 0x00000031290a7223 */ /* 0x000fe2000000000a */
[----:B------:R-:W-:Y:S01]  /*6470*/  F2FP.SATFINITE.E4M3.F32.PACK_AB_MERGE_C R97, R11, R6, RZ ;  /* 0x000000060b61723e */ /* 0x000fe200048070ff */
[C---:B------:R-:W-:Y:S01]  /*6480*/  FFMA R15, R41.reuse, R54, R15 ;  /* 0x00000036290f7223 */ /* 0x040fe2000000000f */
[C---:B------:R-:W-:Y:S01]  /*6490*/  FFMA R12, R41.reuse, R51, R12 ;  /* 0x00000033290c7223 */ /* 0x040fe2000000000c */
[----:B------:R-:W-:Y:S01]  /*64a0*/  FFMA R13, R41, R56, R13 ;  /* 0x00000038290d7223 */ /* 0x000fe2000000000d */
[----:B------:R-:W-:Y:S01]  /*64b0*/  F2FP.SATFINITE.E4M3.F32.PACK_AB_MERGE_C R97, R5, R4, R97 ;  /* 0x000000040561723e */ /* 0x000fe20004807061 */
[----:B------:R-:W-:Y:S01]  /*64c0*/  HADD2.F32 R58, -RZ, R55.H1_H1 ;  /* 0x30000037ff3a7230 */ /* 0x000fe20000004100 */
[----:B------:R-:W-:Y:S01]  /*64d0*/  F2FP.SATFINITE.E4M3.F32.PACK_AB_MERGE_C R98, R15, R10, RZ ;  /* 0x0000000a0f62723e */ /* 0x000fe200048070ff */
[----:B------:R-:W-:Y:S02]  /*64e0*/  HADD2.F32 R55, -RZ, R57.H0_H0 ;  /* 0x20000039ff377230 */ /* 0x000fe40000004100 */
[C---:B------:R-:W-:Y:S01]  /*64f0*/  FMUL R14, R38.reuse, R18 ;  /* 0x00000012260e7220 */ /* 0x040fe20000400000 */
[C---:B------:R-:W-:Y:S01]  /*6500*/  FMUL R19, R38.reuse, R19 ;  /* 0x0000001326137220 */ /* 0x040fe20000400000 */
[--C-:B------:R-:W-:Y:S02]  /*6510*/  HADD2.F32 R57, -RZ, R59.reuse.H0_H0 ;  /* 0x2000003bff397230 */ /* 0x100fe40000004100 */
[C---:B------:R-:W-:Y:S01]  /*6520*/  FMUL R18, R38.reuse, R22 ;  /* 0x0000001626127220 */ /* 0x040fe20000400000 */
[C---:B------:R-:W-:Y:S01]  /*6530*/  FFMA R14, R41.reuse, R53, R14 ;  /* 0x00000035290e7223 */ /* 0x040fe2000000000e */
[----:B------:R-:W-:Y:S02]  /*6540*/  HADD2.F32 R62, -RZ, R59.H1_H1 ;  /* 0x3000003bff3e7230 */ /* 0x000fe40000004100 */
[C---:B------:R-:W-:Y:S01]  /*6550*/  FFMA R19, R41.reuse, R58, R19 ;  /* 0x0000003a29137223 */ /* 0x040fe20000000013 */
[----:B------:R-:W-:Y:S02]  /*6560*/  HADD2.F32 R59, -RZ, R61.H0_H0 ;  /* 0x2000003dff3b7230 */ /* 0x000fe40000004100 */
[C---:B------:R-:W-:Y:S01]  /*6570*/  FMUL R23, R38.reuse, R23 ;  /* 0x0000001726177220 */ /* 0x040fe20000400000 */
[C---:B------:R-:W-:Y:S01]  /*6580*/  FFMA R16, R41.reuse, R55, R16 ;  /* 0x0000003729107223 */ /* 0x040fe20000000010 */
[C---:B------:R-:W-:Y:S01]  /*6590*/  FFMA R17, R41.reuse, R60, R17 ;  /* 0x0000003c29117223 */ /* 0x040fe20000000011 */
[--C-:B------:R-:W-:Y:S02]  /*65a0*/  HADD2.F32 R61, -RZ, R63.reuse.H0_H0 ;  /* 0x2000003fff3d7230 */ /* 0x100fe40000004100 */
[C---:B------:R-:W-:Y:S01]  /*65b0*/  FFMA R18, R41.reuse, R57, R18 ;  /* 0x0000003929127223 */ /* 0x040fe20000000012 */
[----:B------:R-:W-:Y:S02]  /*65c0*/  HADD2.F32 R66, -RZ, R63.H1_H1 ;  /* 0x3000003fff427230 */ /* 0x000fe40000004100 */
[C---:B------:R-:W-:Y:S01]  /*65d0*/  FMUL R22, R38.reuse, R26 ;  /* 0x0000001a26167220 */ /* 0x040fe20000400000 */
[----:B------:R-:W-:Y:S02]  /*65e0*/  HADD2.F32 R63, -RZ, R65.H0_H0 ;  /* 0x20000041ff3f7230 */ /* 0x000fe40000004100 */
[C---:B------:R-:W-:Y:S01]  /*65f0*/  FFMA R23, R41.reuse, R62, R23 ;  /* 0x0000003e29177223 */ /* 0x040fe20000000017 */
[C---:B------:R-:W-:Y:S01]  /*6600*/  FMUL R27, R38.reuse, R27 ;  /* 0x0000001b261b7220 */ /* 0x040fe20000400000 */
[C---:B------:R-:W-:Y:S01]  /*6610*/  FFMA R20, R41.reuse, R59, R20 ;  /* 0x0000003b29147223 */ /* 0x040fe20000000014 */
[C---:B------:R-:W-:Y:S01]  /*6620*/  FFMA R21, R41.reuse, R64, R21 ;  /* 0x0000004029157223 */ /* 0x040fe20000000015 */
[--C-:B------:R-:W-:Y:S02]  /*6630*/  HADD2.F32 R65, -RZ, R67.reuse.H0_H0 ;  /* 0x20000043ff417230 */ /* 0x100fe40000004100 */
[C---:B------:R-:W-:Y:S01]  /*6640*/  FFMA R22, R41.reuse, R61, R22 ;  /* 0x0000003d29167223 */ /* 0x040fe20000000016 */
[----:B------:R-:W-:Y:S02]  /*6650*/  HADD2.F32 R70, -RZ, R67.H1_H1 ;  /* 0x30000043ff467230 */ /* 0x000fe40000004100 */
[C---:B------:R-:W-:Y:S01]  /*6660*/  FMUL R26, R38.reuse, R30 ;  /* 0x0000001e261a7220 */ /* 0x040fe20000400000 */
[--C-:B------:R-:W-:Y:S02]  /*6670*/  HADD2.F32 R67, -RZ, R40.reuse.H0_H0 ;  /* 0x20000028ff437230 */ /* 0x100fe40000004100 */
[C---:B------:R-:W-:Y:S01]  /*6680*/  FFMA R27, R41.reuse, R66, R27 ;  /* 0x00000042291b7223 */ /* 0x040fe2000000001b */
[C---:B------:R-:W-:Y:S01]  /*6690*/  FMUL R31, R38.reuse, R31 ;  /* 0x0000001f261f7220 */ /* 0x040fe20000400000 */
[C---:B------:R-:W-:Y:S01]  /*66a0*/  FFMA R24, R41.reuse, R63, R24 ;  /* 0x0000003f29187223 */ /* 0x040fe20000000018 */
[----:B------:R-:W-:Y:S02]  /*66b0*/  HADD2.F32 R40, -RZ, R40.H1_H1 ;  /* 0x30000028ff287230 */ /* 0x000fe40000004100 */
[C---:B------:R-:W-:Y:S01]  /*66c0*/  FFMA R25, R41.reuse, R68, R25 ;  /* 0x0000004429197223 */ /* 0x040fe20000000019 */
[--C-:B------:R-:W-:Y:S02]  /*66d0*/  HADD2.F32 R69, -RZ, R42.reuse.H0_H0 ;  /* 0x2000002aff457230 */ /* 0x100fe40000004100 */
[C---:B------:R-:W-:Y:S01]  /*66e0*/  FFMA R26, R41.reuse, R65, R26 ;  /* 0x00000041291a7223 */ /* 0x040fe2000000001a */
[----:B------:R-:W-:Y:S02]  /*66f0*/  HADD2.F32 R42, -RZ, R42.H1_H1 ;  /* 0x3000002aff2a7230 */ /* 0x000fe40000004100 */
[C---:B------:R-:W-:Y:S01]  /*6700*/  FMUL R30, R38.reuse, R34 ;  /* 0x00000022261e7220 */ /* 0x040fe20000400000 */
[----:B------:R-:W-:Y:S01]  /*6710*/  FFMA R31, R41, R70, R31 ;  /* 0x00000046291f7223 */ /* 0x000fe2000000001f */
[----:B------:R-:W-:Y:S01]  /*6720*/  FMUL R35, R38, R35 ;  /* 0x0000002326237220 */ /* 0x000fe20000400000 */
[----:B------:R-:W-:Y:S01]  /*6730*/  F2FP.SATFINITE.E4M3.F32.PACK_AB_MERGE_C R99, R19, R14, RZ ;  /* 0x0000000e1363723e */ /* 0x000fe200048070ff */
[C---:B------:R-:W-:Y:S01]  /*6740*/  FFMA R28, R41.reuse, R67, R28 ;  /* 0x00000043291c7223 */ /* 0x040fe2000000001c */
[C---:B------:R-:W-:Y:S01]  /*6750*/  FFMA R29, R41.reuse, R40, R29 ;  /* 0x00000028291d7223 */ /* 0x040fe2000000001d */
[C---:B------:R-:W-:Y:S01]  /*6760*/  FFMA R30, R41.reuse, R69, R30 ;  /* 0x00000045291e7223 */ /* 0x040fe2000000001e */
[----:B------:R-:W-:Y:S01]  /*6770*/  FFMA R35, R41, R42, R35 ;  /* 0x0000002a29237223 */ /* 0x000fe20000000023 */
[----:B------:R-:W-:Y:S02]  /*6780*/  F2FP.SATFINITE.E4M3.F32.PACK_AB_MERGE_C R98, R9, R8, R98 ;  /* 0x000000080962723e */ /* 0x000fe40004807062 */
[----:B------:R-:W-:Y:S02]  /*6790*/  F2FP.SATFINITE.E4M3.F32.PACK_AB_MERGE_C R99, R13, R12, R99 ;  /* 0x0000000c0d63723e */ /* 0x000fe40004807063 */
[----:B------:R-:W-:Y:S02]  /*67a0*/  F2FP.SATFINITE.E4M3.F32.PACK_AB_MERGE_C R104, R23, R18, RZ ;  /* 0x000000121768723e */ /* 0x000fe400048070ff */
[----:B------:R-:W-:Y:S01]  /*67b0*/  F2FP.SATFINITE.E4M3.F32.PACK_AB_MERGE_C R105, R27, R22, RZ ;  /* 0x000000161b69723e */ /* 0x000fe200048070ff */
[----:B------:R1:W-:Y:S01]  /*67c0*/  STS.128 [R71+UR44+0x2200], R96 ;  /* 0x0022006047007988 */ /* 0x0003e20008000c2c */
[----:B------:R-:W-:Y:S02]  /*67d0*/  F2FP.SATFINITE.E4M3.F32.PACK_AB_MERGE_C R110, R31, R26, RZ ;  /* 0x0000001a1f6e723e */ /* 0x000fe400048070ff */
[----:B------:R-:W-:Y:S02]  /*67e0*/  F2FP.SATFINITE.E4M3.F32.PACK_AB_MERGE_C R111, R35, R30, RZ ;  /* 0x0000001e236f723e */ /* 0x000fe400048070ff */
[----:B------:R-:W-:Y:S02]  /*67f0*/  F2FP.SATFINITE.E4M3.F32.PACK_AB_MERGE_C R104, R17, R16, R104 ;  /* 0x000000101168723e */ /* 0x000fe40004807068 */
[----:B------:R-:W-:Y:S02]  /*6800*/  F2FP.SATFINITE.E4M3.F32.PACK_AB_MERGE_C R105, R21, R20, R105 ;  /* 0x000000141569723e */ /* 0x000fe40004807069 */
[----:B------:R-:W-:Y:S02]  /*6810*/  F2FP.SATFINITE.E4M3.F32.PACK_AB_MERGE_C R106, R25, R24, R110 ;  /* 0x00000018196a723e */ /* 0x000fe4000480706e */
[----:B------:R-:W-:Y:S02]  /*6820*/  F2FP.SATFINITE.E4M3.F32.PACK_AB_MERGE_C R107, R29, R28, R111 ;  /* 0x0000001c1d6b723e */ /* 0x000fe4000480706f */
[----:B------:R-:W-:Y:S03]  /*6830*/  @P6 SHF.L.U32 R110, R89, 0x1f, RZ ;  /* 0x0000001f596e6819 */ /* 0x000fe600000006ff */
[----:B------:R1:W-:Y:S01]  /*6840*/  STS.128 [R101+0x2210], R104 ;  /* 0x0022106865007388 */ /* 0x0003e20000000c00 */
[----:B------:R-:W-:Y:S01]  /*6850*/  @!PT LDS RZ, [RZ] ;  /* 0x00000000fffff984 */ /* 0x000fe20000000800 */
[----:B------:R-:W-:Y:S01]  /*6860*/  @!PT LDS RZ, [RZ] ;  /* 0x00000000fffff984 */ /* 0x000fe20000000800 */
[----:B------:R-:W-:Y:S01]  /*6870*/  @!PT LDS RZ, [RZ] ;  /* 0x00000000fffff984 */ /* 0x000fe20000000800 */
[----:B------:R-:W-:Y:S01]  /*6880*/  @!PT LDS RZ, [RZ] ;  /* 0x00000000fffff984 */ /* 0x000fe20000000800 */
[----:B------:R2:W-:Y:S07]  /*6890*/  MEMBAR.ALL.CTA ;  /* 0x0000000000007992 */ /* 0x0005ee0000008000 */
[----:B--2---:R-:W2:Y:S02]  /*68a0*/  FENCE.VIEW.ASYNC.S ;  /* 0x00000000000073c6 */ /* 0x004ea40000000000 */
[----:B--2---:R-:W-:Y:S06]  /*68b0*/  BAR.SYNC.DEFER_BLOCKING 0x1, 0x80 ;  /* 0x0042000000007b1d */ /* 0x004fec0000010000 */
[----:B------:R-:W-:Y:S05]  /*68c0*/  @P0 BRA `(.L_x_103) ;  /* 0x0000000000280947 */ /* 0x000fea0003800000 */
[----:B------:R-:W2:Y:S01]  /*68d0*/  LDCU.64 UR6, c[0x0][0x348] ;  /* 0x00006900ff0677ac */ /* 0x000ea20008000a00 */
[----:B------:R-:W-:Y:S01]  /*68e0*/  UIADD3 UR4, UPT, UPT, UR44, 0x2200, URZ ;  /* 0x000022002c047890 */ /* 0x000fe2000fffe0ff */
[----:B------:R-:W-:Y:S05]  /*68f0*/  UMOV UR51, UR36 ;  /* 0x0000002400337c82 */ /* 0x000fea0008000000 */
[----:B------:R-:W-:Y:S04]  /*6900*/  MOV R94, UR4 ;  /* 0x00000004005e7c02 */ /* 0x000fe80008000f00 */
[----:B------:R-:W-:Y:S01]  /*6910*/  R2UR UR48, R94 ;  /* 0x000000005e3072ca */ /* 0x000fe200000e0000 */
[----:B--2---:R-:W-:Y:S04]  /*6920*/  UIADD3 UR4, UP0, UPT, UR6, 0x680, URZ ;  /* 0x0000068006047890 */ /* 0x004fe8000ff1e0ff */
[----:B------:R-:W-:Y:S09]  /*6930*/  UIADD3.X UR5, UPT, UPT, URZ, UR7, URZ, UP0, !UPT ;  /* 0x00000007ff057290 */ /* 0x000ff200087fe4ff */
[----:B------:R2:W-:Y:S01]  /*6940*/  UTMASTG.3D [UR48], [UR4] ;  /* 0x00000030040073b5 */ /* 0x0005e20008010000 */
[----:B------:R0:W-:Y:S01]  /*6950*/  UTMACMDFLUSH ;  /* 0x00000000000079b7 */ /* 0x0001e20000000000 */
[----:B--2---:R-:W-:Y:S04]  /*6960*/  DEPBAR.LE SB0, 0x1 ;  /* 0x000080400000791a */ /* 0x004fe80000000000 */
.L_x_103:
[----:B------:R-:W-:Y:S05]  /*6970*/  BSYNC.RECONVERGENT B0 ;  /* 0x0000000000007941 */ /* 0x000fea0003800200 */
.L_x_102:
[----:B------:R-:W-:Y:S06]  /*6980*/  BAR.SYNC.DEFER_BLOCKING 0x1, 0x80 ;  /* 0x0042000000007b1d */ /* 0x000fec0000010000 */
[----:B------:R-:W2:Y:S01]  /*6990*/  @P6 SYNCS.PHASECHK.TRANS64.TRYWAIT P0, [R109+URZ+0x50], R110 ;  /* 0x0000506e6d0065a7 */ /* 0x000ea200080011ff */
[----:B------:R-:W-:Y:S01]  /*69a0*/  BSSY B1, `(.L_x_104) ;  /* 0x0000020000017945 */ /* 0x000fe20003800000 */
[----:B--2---:R-:W-:Y:S03]  /*69b0*/  @P6 SEL R102, RZ, 0x1, !P0 ;  /* 0x00000001ff666807 */ /* 0x004fe60004000000 */
[----:B------:R-:W-:Y:S05]  /*69c0*/  @!P6 BRA `(.L_x_105) ;  /* 0x000000000074e947 */ /* 0x000fea0003800000 */
[----:B------:R-:W-:Y:S01]  /*69d0*/  ISETP.NE.AND P1, PT, R103, RZ, PT ;  /* 0x000000ff6700720c */ /* 0x000fe20003f25270 */
[----:B------:R-:W2:Y:S01]  /*69e0*/  S2R R0, SR_CgaCtaId ;  /* 0x0000000000007919 */ /* 0x000ea20000008800 */
[----:B------:R-:W-:Y:S01]  /*69f0*/  ISETP.NE.AND P0, PT, R102, RZ, PT ;  /* 0x000000ff6600720c */ /* 0x000fe20003f05270 */
[----:B------:R-:W-:Y:S10]  /*6a00*/  BSSY B0, `(.L_x_106) ;  /* 0x0000008000007945 */ /* 0x000ff40003800000 */
[----:B------:R-:W-:Y:S05]  /*6a10*/  @P1 IMAD R2, R90, 0x1000, R71 ;  /* 0x000010005a021824 */ /* 0x000fea00078e0247 */
[----:B------:R-:W-:Y:S05]  /*6a20*/  @P1 IADD3 R3, PT, PT, R2, UR44, RZ ;  /* 0x0000002c02031c10 */ /* 0x000fea000fffe0ff */
[----:B------:R-:W-:Y:S01]  /*6a30*/  @P1 IMAD.IADD R3, R3, 0x1, R108 ;  /* 0x0000000103031824 */ /* 0x000fe200078e026c */
[----:B------:R-:W-:Y:S06]  /*6a40*/  @P0 BRA `(.L_x_107) ;  /* 0x00000000000c0947 */ /* 0x000fec0003800000 */
[----:B------:R-:W-:Y:S04]  /*6a50*/  SHF.L.U32 R4, R89, 0x1f, RZ ;  /* 0x0000001f59047819 */ /* 0x000fe800000006ff */
[----:B------:R-:W3:Y:S02]  /*6a60*/  SYNCS.PHASECHK.TRANS64.TRYWAIT P0, [R109+URZ+0x50], R4 ;  /* 0x000050046d0075a7 */ /* 0x000ee400080011ff */
[----:B---3--:R-:W-:Y:S05]  /*6a70*/  @!P0 BRA `(.L_x_108) ;  /* 0x0000001400c88947 */ /* 0x008fea0003800000 */
.L_x_107:
[----:B------:R-:W-:Y:S05]  /*6a80*/  BSYNC B0 ;  /* 0x0000000000007941 */ /* 0x000fea0003800000 */
.L_x_106:
[----:B------:R-:W-:Y:S01]  /*6a90*/  ISETP.NE.AND P0, PT, R103, RZ, PT ;  /* 0x000000ff6700720c */ /* 0x000fe20003f05270 */
[----:B---3--:R-:W-:Y:S02]  /*6aa0*/  VIADD R109, R109, 0x60 ;  /* 0x000000606d6d7836 */ /* 0x008fe40000000000 */
[----:B------:R-:W-:Y:S03]  /*6ab0*/  VIADD R90, R90, 0x1 ;  /* 0x000000015a5a7836 */ /* 0x000fe60000000000 */
[----:B--2---:R-:W-:Y:S07]  /*6ac0*/  PRMT R0, R0, 0x654, R109 ;  /* 0x0000065400007816 */ /* 0x004fee000000006d */
[----:B------:R2:W3:Y:S04]  /*6ad0*/  @P0 LDS.128 R72, [R2+UR44+0x200] ;  /* 0x0002002c02480984 */ /* 0x0004e80008000c00 */
[----:B------:R2:W4:Y:S01]  /*6ae0*/  @P0 LDS.128 R76, [R3+0x210] ;  /* 0x00021000034c0984 */ /* 0x0005220000000c00 */
        /* <DEDUP_REMOVED lines=10> */
[----:B--23--:R-:W-:Y:S02]  /*6b90*/  LOP3.LUT R89, R89, R0, RZ, 0x3c, !PT ;  /* 0x0000000059597212 */ /* 0x00cfe400078e3cff */
.L_x_105:
[----:B------:R-:W-:Y:S05]  /*6ba0*/  BSYNC B1 ;  /* 0x0000000000017941 */ /* 0x000fea0003800000 */
.L_x_104:
[----:B------:R-:W-:Y:S05]  /*6bb0*/  VIADD R0, R39, 0x40 ;  /* 0x0000004027007836 */ /* 0x000fea0000000000 */
[----:B------:R-:W-:Y:S04]  /*6bc0*/  SHF.R.U32.HI R0, RZ, 0x15, R0 ;  /* 0x00000015ff007819 */ /* 0x000fe80000011600 */
[----:B------:R-:W-:Y:S11]  /*6bd0*/  LOP3.LUT P0, RZ, R0, 0x3, R85, 0x48, !PT ;  /* 0x0000000300ff7812 */ /* 0x000ff60007804855 */
[----:B------:R-:W-:Y:S02]  /*6be0*/  @!UPT UIADD3 URZ, UPT, UPT, URZ, URZ, URZ ;  /* 0x000000fffffff290 */ /* 0x000fe4000fffe0ff */
[----:B------:R-:W-:Y:S05]  /*6bf0*/  @!P0 BRA `(.L_x_109) ;  /* 0x0000000000408947 */ /* 0x000fea0003800000 */
[----:B------:R-:W2:Y:S01]  /*6c00*/  LDCU.64 UR8, c[0x4][0x70] ;  /* 0x01000e00ff0877ac */ /* 0x000ea20008000a00 */
[----:B------:R-:W-:Y:S01]  /*6c10*/  MOV R3, 0x0 ;  /* 0x0000000000037802 */ /* 0x000fe20000000f00 */
[----:B------:R-:W-:Y:S02]  /*6c20*/  HFMA2 R12, -RZ, RZ, 0, 5.9604644775390625e-08 ;  /* 0x00000001ff0c7431 */ /* 0x000fe400000001ff */
[----:B------:R-:W-:Y:S02]  /*6c30*/  IMAD.MOV.U32 R8, RZ, RZ, 0x192 ;  /* 0x00000192ff087424 */ /* 0x000fe400078e00ff */
[----:B------:R-:W-:Y:S01]  /*6c40*/  IMAD.MOV.U32 R13, RZ, RZ, RZ ;  /* 0x000000ffff0d7224 */ /* 0x000fe200078e00ff */
[----:B------:R-:W3:Y:S01]  /*6c50*/  LDCU.64 UR6, c[0x4][0x78] ;  /* 0x01000f00ff0677ac */ /* 0x000ee20008000a00 */
[----:B------:R-:W1:Y:S01]  /*6c60*/  LDC.64 R2, c[0x4][R3] ;  /* 0x0100000003027b82 */ /* 0x000e620000000a00 */
[----:B------:R-:W5:Y:S01]  /*6c70*/  LDCU.64 UR4, c[0x4][0x10] ;  /* 0x01000200ff0477ac */ /* 0x000f620008000a00 */
[----:B--2---:R-:W-:Y:S01]  /*6c80*/  MOV R5, UR9 ;  /* 0x0000000900057c02 */ /* 0x004fe20008000f00 */
[----:B------:R-:W-:Y:S01]  /*6c90*/  IMAD.U32 R4, RZ, RZ, UR8 ;  /* 0x00000008ff047e24 */ /* 0x000fe2000f8e00ff */
[----:B---3--:R-:W-:Y:S01]  /*6ca0*/  MOV R7, UR7 ;  /* 0x0000000700077c02 */ /* 0x008fe20008000f00 */
[----:B------:R-:W-:Y:S01]  /*6cb0*/  IMAD.U32 R6, RZ, RZ, UR6 ;  /* 0x00000006ff067e24 */ /* 0x000fe2000f8e00ff */
[----:B-----5:R-:W-:Y:S01]  /*6cc0*/  MOV R11, UR5 ;  /* 0x00000005000b7c02 */ /* 0x020fe20008000f00 */
[----:B------:R-:W-:Y:S02]  /*6cd0*/  IMAD.U32 R10, RZ, RZ, UR4 ;  /* 0x00000004ff0a7e24 */ /* 0x000fe4000f8e00ff */
[----:B------:R-:W-:Y:S07]  /*6ce0*/  LEPC R20, `(.L_x_109) ;  /* 0x000000001014794e */ /* 0x000fee0000000000 */
[----:B-1--4-:R-:W-:Y:S05]  /*6cf0*/  CALL.ABS.NOINC R2 ;  /* 0x0000000002007343 */ /* 0x012fea0003c00000 */
.L_x_109:
[----:B------:R-:W-:Y:S01]  /*6d00*/  ISETP.NE.AND P0, PT, R95, RZ, PT ;  /* 0x000000ff5f00720c */ /* 0x000fe20003f05270 */
[----:B------:R-:W-:Y:S05]  /*6d10*/  WARPSYNC.ALL ;  /* 0x0000000000007948 */ /* 0x000fea0003800000 */
[----:B------:R-:W-:Y:S01]  /*6d20*/  R2UR UR4, R39 ;  /* 0x00000000270472ca */ /* 0x000fe200000e0000 */
[----:B------:R-:W2:Y:S01]  /*6d30*/  S2UR UR6, SR_CgaCtaId ;  /* 0x00000000000679c3 */ /* 0x000ea20000008800 */
[-C--:B------:R-:W-:Y:S01]  /*6d40*/  F2FP.F16.E4M3.UNPACK_B R42, R72.reuse ;  /* 0x00000048ff2a723e */ /* 0x080fe200020006ff */
[----:B------:R-:W-:Y:S01]  /*6d50*/  BSSY.RECONVERGENT B0, `(.L_x_110) ;  /* 0x000009c000007945 */ /* 0x000fe20003800200 */
[----:B------:R-:W-:Y:S02]  /*6d60*/  F2FP.F16.E4M3.UNPACK_B R72, R72.H1 ;  /* 0x00000048ff48723e */ /* 0x000fe400030006ff */
[-C--:B------:R-:W-:Y:S01]  /*6d70*/  F2FP.F16.E4M3.UNPACK_B R46, R73.reuse ;  /* 0x00000049ff2e723e */ /* 0x080fe200020006ff */
[--C-:B------:R-:W-:Y:S01]  /*6d80*/  HADD2.F32 R40, -RZ, R42.reuse.H0_H0 ;  /* 0x2000002aff287230 */ /* 0x100fe20000004100 */
[----:B------:R-:W-:Y:S01]  /*6d90*/  F2FP.F16.E4M3.UNPACK_B R73, R73.H1 ;  /* 0x00000049ff49723e */ /* 0x000fe200030006ff */
[----:B------:R-:W-:Y:S01]  /*6da0*/  HADD2.F32 R42, -RZ, R42.H1_H1 ;  /* 0x3000002aff2a7230 */ /* 0x000fe20000004100 */
[-C--:B------:R-:W-:Y:S01]  /*6db0*/  F2FP.F16.E4M3.UNPACK_B R50, R74.reuse ;  /* 0x0000004aff32723e */ /* 0x080fe200020006ff */
[----:B------:R-:W-:Y:S01]  /*6dc0*/  HADD2.F32 R43, -RZ, R72.H0_H0 ;  /* 0x20000048ff2b7230 */ /* 0x000fe20000004100 */
[----:B------:R-:W-:Y:S01]  /*6dd0*/  F2FP.F16.E4M3.UNPACK_B R74, R74.H1 ;  /* 0x0000004aff4a723e */ /* 0x000fe200030006ff */
[----:B------:R-:W-:Y:S01]  /*6de0*/  LDTM.16dp32bit_t0_t15.x32 R4, tmem[UR4+0x40] ;  /* 0x00004004000479ee */ /* 0x000fe20008a80000 */
[----:B------:R-:W3:Y:S01]  /*6df0*/  LDTM.16dp32bit_t16_t31.x32 R4, tmem[UR4+0x60] ;  /* 0x00006004000479ee */ /* 0x000ee20008aa0000 */
[----:B------:R-:W-:Y:S01]  /*6e00*/  NOP ;  /* 0x0000000000007918 */ /* 0x000fe20000000000 */
[--C-:B------:R-:W-:Y:S01]  /*6e10*/  HADD2.F32 R45, -RZ, R46.reuse.H0_H0 ;  /* 0x2000002eff2d7230 */ /* 0x100fe20000004100 */
[----:B------:R-:W-:Y:S01]  /*6e20*/  R2UR UR5, R100 ;  /* 0x00000000640572ca */ /* 0x000fe200000e0000 */
[----:B------:R-:W-:Y:S01]  /*6e30*/  HADD2.F32 R46, -RZ, R46.H1_H1 ;  /* 0x3000002eff2e7230 */ /* 0x000fe20000004100 */
[----:B------:R-:W-:Y:S01]  /*6e40*/  F2FP.F16.E4M3.UNPACK_B R54, R75 ;  /* 0x0000004bff36723e */ /* 0x000fe200020006ff */
[--C-:B------:R-:W-:Y:S01]  /*6e50*/  HADD2.F32 R49, -RZ, R50.reuse.H0_H0 ;  /* 0x20000032ff317230 */ /* 0x100fe20000004100 */
[----:B----4-:R-:W-:Y:S01]  /*6e60*/  F2FP.F16.E4M3.UNPACK_B R58, R76 ;  /* 0x0000004cff3a723e */ /* 0x010fe200020006ff */
[----:B------:R-:W-:Y:S01]  /*6e70*/  HADD2.F32 R50, -RZ, R50.H1_H1 ;  /* 0x30000032ff327230 */ /* 0x000fe20000004100 */
[----:B------:R-:W-:Y:S01]  /*6e80*/  F2FP.F16.E4M3.UNPACK_B R62, R77 ;  /* 0x0000004dff3e723e */ /* 0x000fe200020006ff */
[--C-:B------:R-:W-:Y:S01]  /*6e90*/  HADD2.F32 R53, -RZ, R54.reuse.H0_H0 ;  /* 0x20000036ff357230 */ /* 0x100fe20000004100 */
[----:B------:R-:W-:Y:S01]  /*6ea0*/  F2FP.F16.E4M3.UNPACK_B R66, R78 ;  /* 0x0000004eff42723e */ /* 0x000fe200020006ff */
[----:B------:R-:W-:Y:S01]  /*6eb0*/  HADD2.F32 R54, -RZ, R54.H1_H1 ;  /* 0x30000036ff367230 */ /* 0x000fe20000004100 */
[----:B------:R-:W-:Y:S01]  /*6ec0*/  F2FP.F16.E4M3.UNPACK_B R69, R79 ;  /* 0x0000004fff45723e */ /* 0x000fe200020006ff */
[--C-:B------:R-:W-:Y:S01]  /*6ed0*/  HADD2.F32 R57, -RZ, R58.reuse.H0_H0 ;  /* 0x2000003aff397230 */ /* 0x100fe20000004100 */
[----:B------:R-:W-:Y:S01]  /*6ee0*/  F2FP.F16.E4M3.UNPACK_B R75, R75.H1 ;  /* 0x0000004bff4b723e */ /* 0x000fe200030006ff */
[----:B------:R-:W-:Y:S01]  /*6ef0*/  UIADD3 UR4, UPT, UPT, UR5, 0xc0, URZ ;  /* 0x000000c005047890 */ /* 0x000fe2000fffe0ff */
[----:B------:R-:W-:Y:S01]  /*6f00*/  HADD2.F32 R59, -RZ, R58.H1_H1 ;  /* 0x3000003aff3b7230 */ /* 0x000fe20000004100 */
[----:B------:R-:W-:Y:S01]  /*6f10*/  F2FP.F16.E4M3.UNPACK_B R76, R76.H1 ;  /* 0x0000004cff4c723e */ /* 0x000fe200030006ff */
[--C-:B------:R-:W-:Y:S01]  /*6f20*/  HADD2.F32 R61, -RZ, R62.reuse.H0_H0 ;  /* 0x2000003eff3d7230 */ /* 0x100fe20000004100 */
[----:B------:R-:W-:Y:S01]  /*6f30*/  F2FP.F16.E4M3.UNPACK_B R77, R77.H1 ;  /* 0x0000004dff4d723e */ /* 0x000fe200030006ff */
[----:B------:R-:W-:Y:S01]  /*6f40*/  HADD2.F32 R62, -RZ, R62.H1_H1 ;  /* 0x3000003eff3e7230 */ /* 0x000fe20000004100 */
[----:B------:R-:W-:Y:S01]  /*6f50*/  F2FP.F16.E4M3.UNPACK_B R78, R78.H1 ;  /* 0x0000004eff4e723e */ /* 0x000fe200030006ff */
[--C-:B------:R-:W-:Y:S01]  /*6f60*/  HADD2.F32 R65, -RZ, R66.reuse.H0_H0 ;  /* 0x20000042ff417230 */ /* 0x100fe20000004100 */
[----:B--2---:R-:W-:Y:S01]  /*6f70*/  UPRMT UR4, UR6, 0x654, UR4 ;  /* 0x0000065406047896 */ /* 0x004fe20008000004 */
        /* <DEDUP_REMOVED lines=8> */
[----:B------:R-:W-:Y:S01]  /*7000*/  SYNCS.ARRIVE.TRANS64.RED.A1T0 RZ, [UR4], RZ ;  /* 0x000000ffffff79a7 */ /* 0x000fe20008100404 */
        /* <DEDUP_REMOVED lines=15> */
[--C-:B------:R-:W-:Y:S02]  /*7100*/  HADD2.F32 R47, -RZ, R73.reuse.H0_H0 ;  /* 0x20000049ff2f7230 */ /* 0x100fe40000004100 */
[C---:B------:R-:W-:Y:S01]  /*7110*/  FMUL R10, R38.reuse, R10 ;  /* 0x0000000a260a7220 */ /* 0x040fe20000400000 */
[C---:B------:R-:W-:Y:S01]  /*7120*/  FFMA R6, R41.reuse, R43, R6 ;  /* 0x0000002b29067223 */ /* 0x040fe20000000006 */
[----:B------:R-:W-:Y:S02]  /*7130*/  HADD2.F32 R48, -RZ, R73.H1_H1 ;  /* 0x30000049ff307230 */ /* 0x000fe40000004100 */
[C---:B------:R-:W-:Y:S01]  /*7140*/  FFMA R7, R41.reuse, R44, R7 ;  /* 0x0000002c29077223 */ /* 0x040fe20000000007 */
[C---:B------:R-:W-:Y:S01]  /*7150*/  FFMA R8, R41.reuse, R45, R8 ;  /* 0x0000002d29087223 */ /* 0x040fe20000000008 */
[C---:B------:R-:W-:Y:S01]  /*7160*/  FFMA R9, R41.reuse, R46, R9 ;  /* 0x0000002e29097223 */ /* 0x040fe20000000009 */
[----:B------:R-:W-:Y:S01]  /*7170*/  FFMA R10, R41, R47, R10 ;  /* 0x0000002f290a7223 */ /* 0x000fe2000000000a */
[----:B------:R-:W-:Y:S01]  /*7180*/  HADD2.F32 R43, -RZ, R69.H0_H0 ;  /* 0x20000045ff2b7230 */ /* 0x000fe20000004100 */
[----:B-1----:R-:W-:Y:S01]  /*7190*/  F2FP.SATFINITE.E4M3.F32.PACK_AB_MERGE_C R96, R7, R6, RZ ;  /* 0x000000060760723e */ /* 0x002fe200048070ff */
[C---:B------:R-:W-:Y:S01]  /*71a0*/  FMUL R11, R38.reuse, R11 ;  /* 0x0000000b260b7220 */ /* 0x040fe20000400000 */
[--C-:B------:R-:W-:Y:S02]  /*71b0*/  HADD2.F32 R51, -RZ, R74.reuse.H0_H0 ;  /* 0x2000004aff337230 */ /* 0x100fe40000004100 */
[C---:B------:R-:W-:Y:S01]  /*71c0*/  FMUL R14, R38.reuse, R14 ;  /* 0x0000000e260e7220 */ /* 0x040fe20000400000 */
[----:B------:R-:W-:Y:S01]  /*71d0*/  HADD2.F32 R52, -RZ, R74.H1_H1 ;  /* 0x3000004aff347230 */ /* 0x000fe20000004100 */
[----:B------:R-:W-:Y:S01]  /*71e0*/  F2FP.SATFINITE.E4M3.F32.PACK_AB_MERGE_C R96, R5, R4, R96 ;  /* 0x000000040560723e */ /* 0x000fe20004807060 */
[C---:B------:R-:W-:Y:S01]  /*71f0*/  FFMA R11, R41.reuse, R48, R11 ;  /* 0x00000030290b7223 */ /* 0x040fe2000000000b */
[C---:B------:R-:W-:Y:S01]  /*7200*/  FFMA R12, R41.reuse, R49, R12 ;  /* 0x00000031290c7223 */ /* 0x040fe2000000000c */
[C---:B------:R-:W-:Y:S01]  /*7210*/  FFMA R13, R41.reuse, R50, R13 ;  /* 0x00000032290d7223 */ /* 0x040fe2000000000d */
[----:B------:R-:W-:Y:S01]  /*7220*/  FFMA R14, R41, R51, R14 ;  /* 0x00000033290e7223 */ /* 0x000fe2000000000e */
[C---:B------:R-:W-:Y:S01]  /*7230*/  FMUL R15, R38.reuse, R15 ;  /* 0x0000000f260f7220 */ /* 0x040fe20000400000 */
[----:B------:R-:W-:Y:S01]  /*7240*/  F2FP.F16.E4M3.UNPACK_B R79, R79.H1 ;  /* 0x0000004fff4f723e */ /* 0x000fe200030006ff */
[--C-:B------:R-:W-:Y:S01]  /*7250*/  HADD2.F32 R55, -RZ, R75.reuse.H0_H0 ;  /* 0x2000004bff377230 */ /* 0x100fe20000004100 */
[----:B------:R-:W-:Y:S01]  /*7260*/  F2FP.SATFINITE.E4M3.F32.PACK_AB_MERGE_C R97, R11, R10, RZ ;  /* 0x0000000a0b61723e */ /* 0x000fe200048070ff */
[C---:B------:R-:W-:Y:S01]  /*7270*/  FFMA R15, R41.reuse, R52, R15 ;  /* 0x00000034290f7223 */ /* 0x040fe2000000000f */
[C---:B------:R-:W-:Y:S01]  /*7280*/  FFMA R16, R41.reuse, R53, R16 ;  /* 0x0000003529107223 */ /* 0x040fe20000000010 */
[----:B------:R-:W-:Y:S01]  /*7290*/  FFMA R17, R41, R54, R17 ;  /* 0x0000003629117223 */ /* 0x000fe20000000011 */
[----:B------:R-:W-:Y:S01]  /*72a0*/  F2FP.SATFINITE.E4M3.F32.PACK_AB_MERGE_C R97, R9, R8, R97 ;  /* 0x000000080961723e */ /* 0x000fe20004807061 */
[----:B------:R-:W-:Y:S01]  /*72b0*/  HADD2.F32 R56, -RZ, R75.H1_H1 ;  /* 0x3000004bff387230 */ /* 0x000fe20000004100 */
[----:B------:R-:W-:Y:S01]  /*72c0*/  F2FP.SATFINITE.E4M3.F32.PACK_AB_MERGE_C R98, R15, R14, RZ ;  /* 0x0000000e0f62723e */ /* 0x000fe200048070ff */
[C---:B------:R-:W-:Y:S01]  /*72d0*/  FMUL R18, R38.reuse, R18 ;  /* 0x0000001226127220 */ /* 0x040fe20000400000 */
[C---:B------:R-:W-:Y:S01]  /*72e0*/  FMUL R19, R38.reuse, R19 ;  /* 0x0000001326137220 */ /* 0x040fe20000400000 */
[--C-:B------:R-:W-:Y:S02]  /*72f0*/  HADD2.F32 R58, -RZ, R76.reuse.H0_H0 ;  /* 0x2000004cff3a7230 */ /* 0x100fe40000004100 */
[C---:B------:R-:W-:Y:S01]  /*7300*/  FMUL R3, R38.reuse, R22 ;  /* 0x0000001626037220 */ /* 0x040fe20000400000 */
[C---:B------:R-:W-:Y:S01]  /*7310*/  FFMA R18, R41.reuse, R55, R18 ;  /* 0x0000003729127223 */ /* 0x040fe20000000012 */
[----:B------:R-:W-:Y:S02]  /*7320*/  HADD2.F32 R60, -RZ, R76.H1_H1 ;  /* 0x3000004cff3c7230 */ /* 0x000fe40000004100 */
        /* <DEDUP_REMOVED lines=42> */
[----:B------:R-:W-:Y:S03]  /*75d0*/  IADD3 R70, PT, PT, R36, 0x1, RZ ;  /* 0x0000000124467810 */ /* 0x000fe60007ffe0ff */
        /* <DEDUP_REMOVED lines=10> */
[----:B------:R-:W-:Y:S02]  /*7680*/  UIADD3 UR9, UPT, UPT, UR49, 0x40, URZ ;  /* 0x0000004031097890 */ /* 0x000fe4000fffe0ff */
[----:B------:R-:W-:Y:S01]  /*7690*/  UIADD3 UR8, UPT, UPT, UR44, 0x3200, URZ ;  /* 0x000032002c087890 */ /* 0x000fe2000fffe0ff */
[----:B------:R-:W-:Y:S01]  /*76a0*/  UMOV UR10, UR50 ;  /* 0x00000032000a7c82 */ /* 0x000fe20008000000 */
[----:B------:R-:W-:Y:S01]  /*76b0*/  UMOV UR11, UR36 ;  /* 0x00000024000b7c82 */ /* 0x000fe20008000000 */
[----:B--2---:R-:W-:Y:S04]  /*76c0*/  UIADD3 UR4, UP0, UPT, UR6, 0x680, URZ ;  /* 0x0000068006047890 */ /* 0x004fe8000ff1e0ff */
[----:B------:R-:W-:Y:S09]  /*76d0*/  UIADD3.X UR5, UPT, UPT, URZ, UR7, URZ, UP0, !UPT ;  /* 0x00000007ff057290 */ /* 0x000ff200087fe4ff */
[----:B------:R2:W-:Y:S01]  /*76e0*/  UTMASTG.3D [UR8], [UR4] ;  /* 0x00000008040073b5 */ /* 0x0005e20008010000 */
[----:B------:R0:W-:Y:S01]  /*76f0*/  UTMACMDFLUSH ;  /* 0x00000000000079b7 */ /* 0x0001e20000000000 */
[----:B--2---:R-:W-:Y:S04]  /*7700*/  DEPBAR.LE SB0, 0x1 ;  /* 0x000080400000791a */ /* 0x004fe80000000000 */
.L_x_111:
[----:B------:R-:W-:Y:S05]  /*7710*/  BSYNC.RECONVERGENT B0 ;  /* 0x0000000000007941 */ /* 0x000fea0003800200 */
.L_x_110:
[----:B------:R-:W-:Y:S01]  /*7720*/  BAR.SYNC.DEFER_BLOCKING 0x1, 0x80 ;  /* 0x0042000000007b1d */ /* 0x000fe20000010000 */
[----:B------:R-:W-:Y:S01]  /*7730*/  ISETP.NE.AND P0, PT, R87, 0x2, PT ;  /* 0x000000025700780c */ /* 0x000fe20003f05270 */
[----:B------:R-:W-:Y:S01]  /*7740*/  UISETP.NE.AND UP0, UPT, UR45, URZ, UPT ;  /* 0x000000ff2d00728c */ /* 0x000fe2000bf05270 */
[----:B------:R-:W-:Y:S01]  /*7750*/  ISETP.NE.AND P1, PT, R70, 0x4, PT ;  /* 0x000000044600780c */ /* 0x000fe20003f25270 */
[----:B------:R-:W-:Y:S01]  /*7760*/  UIADD3 UR30, UPT, UPT, UR37, UR59, URZ ;  /* 0x0000003b251e7290 */ /* 0x000fe2000fffe0ff */
[----:B------:R-:W-:Y:S01]  /*7770*/  SEL R0, RZ, 0x1, P0 ;  /* 0x00000001ff007807 */ /* 0x000fe20000000000 */
[----:B------:R-:W-:Y:S01]  /*7780*/  UIADD3 UR20, UPT, UPT, UR38, UR62, URZ ;  /* 0x0000003e26147290 */ /* 0x000fe2000fffe0ff */
[----:B------:R-:W-:Y:S02]  /*7790*/  SEL R3, RZ, 0x1, P1 ;  /* 0x00000001ff037807 */ /* 0x000fe40000800000 */
[----:B------:R-:W-:Y:S02]  /*77a0*/  LOP3.LUT R91, R91, R0, RZ, 0x3c, !PT ;  /* 0x000000005b5b7212 */ /* 0x000fe400078e3cff */
[----:B------:R-:W-:Y:S02]  /*77b0*/  LOP3.LUT R92, R92, R3, RZ, 0x3c, !PT ;  /* 0x000000035c5c7212 */ /* 0x000fe400078e3cff */
[----:B------:R-:W-:Y:S02]  /*77c0*/  SEL R87, R87, RZ, P0 ;  /* 0x000000ff57577207 */ /* 0x000fe40000000000 */
[----:B------:R-:W-:Y:S01]  /*77d0*/  SEL R36, R70, RZ, P1 ;  /* 0x000000ff46247207 */ /* 0x000fe20000800000 */
[----:B------:R-:W-:Y:S01]  /*77e0*/  UMOV UR36, UR58 ;  /* 0x0000003a00247c82 */ /* 0x000fe20008000000 */
[----:B------:R-:W-:Y:S05]  /*77f0*/  BRA.U UP0, `(.L_x_112) ;  /* 0xffffffd500987547 */ /* 0x000fea000b83ffff */
[----:B------:R-:W-:Y:S05]  /*7800*/  EXIT ;  /* 0x000000000000794d */ /* 0x000fea0003800000 */
.L_x_24:
[----:B-1----:R1:W3:Y:S02]  /*7810*/  SYNCS.PHASECHK.TRANS64.TRYWAIT P0, [R0+URZ+0xf0], R3 ;  /* 0x0000f003000075a7 */ /* 0x0022e400080011ff */
[----:B---3--:R-:W-:Y:S05]  /*7820*/  @!P0 NANOSLEEP.SYNCS 0x989680 ;  /* 0x009896800000895d */ /* 0x008fea0003900000 */
[----:B------:R-:W3:Y:S02]  /*7830*/  @!P0 SYNCS.PHASECHK.TRANS64 P0, [R0+URZ+0xf0], R3 ;  /* 0x0000f003000085a7 */ /* 0x000ee400080010ff */
[----:B---3--:R-:W-:Y:S05]  /*7840*/  @!P0 BRA `(.L_x_24) ;  /* 0xfffffffc00f08947 */ /* 0x008fea000383ffff */
[----:B------:R-:W-:Y:S05]  /*7850*/  BRA `(.L_x_113) ;  /* 0xffffffa000007947 */ /* 0x000fea000383ffff */
.L_x_27:
[----:B-1----:R-:W-:-:S07]  /*7860*/  MOV R0, UR33 ;  /* 0x0000002100007c02 */ /* 0x002fce0008000f00 */
.L_x_114:
[----:B-1----:R1:W3:Y:S02]  /*7870*/  SYNCS.PHASECHK.TRANS64.TRYWAIT P0, [R0+URZ+0x28], R3 ;  /* 0x00002803000075a7 */ /* 0x0022e400080011ff */
[----:B---3--:R-:W-:Y:S05]  /*7880*/  @!P0 NANOSLEEP.SYNCS 0x989680 ;  /* 0x009896800000895d */ /* 0x008fea0003900000 */
[----:B------:R-:W3:Y:S02]  /*7890*/  @!P0 SYNCS.PHASECHK.TRANS64 P0, [R0+URZ+0x28], R3 ;  /* 0x00002803000085a7 */ /* 0x000ee400080010ff */
[----:B---3--:R-:W-:Y:S05]  /*78a0*/  @!P0 BRA `(.L_x_114) ;  /* 0xfffffffc00f08947 */ /* 0x008fea000383ffff */
[----:B------:R-:W-:Y:S05]  /*78b0*/  BRA `(.L_x_26) ;  /* 0xffffffa000407947 */ /* 0x000fea000383ffff */
.L_x_34:
[----:B-1----:R-:W-:-:S07]  /*78c0*/  MOV R0, UR9 ;  /* 0x0000000900007c02 */ /* 0x002fce0008000f00 */
.L_x_115:
[----:B-1----:R1:W3:Y:S02]  /*78d0*/  SYNCS.PHASECHK.TRANS64.TRYWAIT P0, [R0+URZ+0x28], R3 ;  /* 0x00002803000075a7 */ /* 0x0022e400080011ff */
[----:B---3--:R-:W-:Y:S05]  /*78e0*/  @!P0 NANOSLEEP.SYNCS 0x989680 ;  /* 0x009896800000895d */ /* 0x008fea0003900000 */
[----:B------:R-:W3:Y:S02]  /*78f0*/  @!P0 SYNCS.PHASECHK.TRANS64 P0, [R0+URZ+0x28], R3 ;  /* 0x00002803000085a7 */ /* 0x000ee400080010ff */
[----:B---3--:R-:W-:Y:S05]  /*7900*/  @!P0 BRA `(.L_x_115) ;  /* 0xfffffffc00f08947 */ /* 0x008fea000383ffff */
[----:B------:R-:W-:Y:S05]  /*7910*/  BRA `(.L_x_33) ;  /* 0xffffffa000fc7947 */ /* 0x000fea000383ffff */
.L_x_39:
[----:B-1----:R1:W3:Y:S02]  /*7920*/  SYNCS.PHASECHK.TRANS64.TRYWAIT P0, [R3+URZ+0x80], R0 ;  /* 0x00008000030075a7 */ /* 0x0022e400080011ff */
[----:B---3--:R-:W-:Y:S05]  /*7930*/  @!P0 NANOSLEEP.SYNCS 0x989680 ;  /* 0x009896800000895d */ /* 0x008fea0003900000 */
[----:B------:R-:W3:Y:S02]  /*7940*/  @!P0 SYNCS.PHASECHK.TRANS64 P0, [R3+URZ+0x80], R0 ;  /* 0x00008000030085a7 */ /* 0x000ee400080010ff */
[----:B---3--:R-:W-:Y:S05]  /*7950*/  @!P0 BRA `(.L_x_39) ;  /* 0xfffffffc00f08947 */ /* 0x008fea000383ffff */
[----:B------:R-:W-:Y:S05]  /*7960*/  BRA `(.L_x_116) ;  /* 0xffffffa4009c7947 */ /* 0x000fea000383ffff */
.L_x_43:
[----:B-1----:R-:W-:-:S07]  /*7970*/  MOV R0, UR4 ;  /* 0x0000000400007c02 */ /* 0x002fce0008000f00 */
.L_x_117:
[----:B-1----:R1:W3:Y:S02]  /*7980*/  SYNCS.PHASECHK.TRANS64.TRYWAIT P0, [R0+URZ], R3 ;  /* 0x00000003000075a7 */ /* 0x0022e400080011ff */
[----:B---3--:R-:W-:Y:S05]  /*7990*/  @!P0 NANOSLEEP.SYNCS 0x989680 ;  /* 0x009896800000895d */ /* 0x008fea0003900000 */
[----:B------:R-:W3:Y:S02]  /*79a0*/  @!P0 SYNCS.PHASECHK.TRANS64 P0, [R0+URZ], R3 ;  /* 0x00000003000085a7 */ /* 0x000ee400080010ff */
[----:B---3--:R-:W-:Y:S05]  /*79b0*/  @!P0 BRA `(.L_x_117) ;  /* 0xfffffffc00f08947 */ /* 0x008fea000383ffff */
[----:B------:R-:W-:Y:S05]  /*79c0*/  BRA `(.L_x_118) ;  /* 0xffffffac00407947 */ /* 0x000fea000383ffff */
.L_x_44:
[----:B------:R-:W-:-:S07]  /*79d0*/  MOV R0, UR5 ;  /* 0x0000000500007c02 */ /* 0x000fce0008000f00 */
.L_x_119:
[----:B-1----:R1:W3:Y:S02]  /*79e0*/  SYNCS.PHASECHK.TRANS64.TRYWAIT P0, [R0+URZ], R3 ;  /* 0x00000003000075a7 */ /* 0x0022e400080011ff */
[----:B---3--:R-:W-:Y:S05]  /*79f0*/  @!P0 NANOSLEEP.SYNCS 0x989680 ;  /* 0x009896800000895d */ /* 0x008fea0003900000 */
[----:B------:R-:W3:Y:S02]  /*7a00*/  @!P0 SYNCS.PHASECHK.TRANS64 P0, [R0+URZ], R3 ;  /* 0x00000003000085a7 */ /* 0x000ee400080010ff */
[----:B---3--:R-:W-:Y:S05]  /*7a10*/  @!P0 BRA `(.L_x_119) ;  /* 0xfffffffc00f08947 */ /* 0x008fea000383ffff */
[----:B------:R-:W-:Y:S05]  /*7a20*/  BRA `(.L_x_120) ;  /* 0xffffffac004c7947 */ /* 0x000fea000383ffff */
.L_x_45:
[----:B------:R-:W-:-:S07]  /*7a30*/  MOV R0, UR5 ;  /* 0x0000000500007c02 */ /* 0x000fce0008000f00 */
.L_x_121:
[----:B-1----:R1:W3:Y:S02]  /*7a40*/  SYNCS.PHASECHK.TRANS64.TRYWAIT P0, [R0+URZ], R3 ;  /* 0x00000003000075a7 */ /* 0x0022e400080011ff */
[----:B---3--:R-:W-:Y:S05]  /*7a50*/  @!P0 NANOSLEEP.SYNCS 0x989680 ;  /* 0x009896800000895d */ /* 0x008fea0003900000 */
[----:B------:R-:W3:Y:S02]  /*7a60*/  @!P0 SYNCS.PHASECHK.TRANS64 P0, [R0+URZ], R3 ;  /* 0x00000003000085a7 */ /* 0x000ee400080010ff */
[----:B---3--:R-:W-:Y:S05]  /*7a70*/  @!P0 BRA `(.L_x_121) ;  /* 0xfffffffc00f08947 */ /* 0x008fea000383ffff */
[----:B------:R-:W-:Y:S05]  /*7a80*/  BRA `(.L_x_122) ;  /* 0xffffffac00587947 */ /* 0x000fea000383ffff */
.L_x_46:
[----:B------:R-:W-:-:S07]  /*7a90*/  MOV R0, UR5 ;  /* 0x0000000500007c02 */ /* 0x000fce0008000f00 */
.L_x_123:
[----:B-1----:R1:W3:Y:S02]  /*7aa0*/  SYNCS.PHASECHK.TRANS64.TRYWAIT P0, [R0+URZ], R3 ;  /* 0x00000003000075a7 */ /* 0x0022e400080011ff */
[----:B---3--:R-:W-:Y:S05]  /*7ab0*/  @!P0 NANOSLEEP.SYNCS 0x989680 ;  /* 0x009896800000895d */ /* 0x008fea0003900000 */
[----:B------:R-:W3:Y:S02]  /*7ac0*/  @!P0 SYNCS.PHASECHK.TRANS64 P0, [R0+URZ], R3 ;  /* 0x00000003000085a7 */ /* 0x000ee400080010ff */
[----:B---3--:R-:W-:Y:S05]  /*7ad0*/  @!P0 BRA `(.L_x_123) ;  /* 0xfffffffc00f08947 */ /* 0x008fea000383ffff */
[----:B------:R-:W-:Y:S05]  /*7ae0*/  BRA `(.L_x_124) ;  /* 0xffffffac00647947 */ /* 0x000fea000383ffff */
.L_x_49:
[----:B--2---:R2:W3:Y:S02]  /*7af0*/  SYNCS.PHASECHK.TRANS64.TRYWAIT P0, [R2+URZ+0xe0], R5 ;  /* 0x0000e005020075a7 */ /* 0x0044e400080011ff */
[----:B---3--:R-:W-:Y:S05]  /*7b00*/  @!P0 NANOSLEEP.SYNCS 0x989680 ;  /* 0x009896800000895d */ /* 0x008fea0003900000 */
[----:B------:R-:W3:Y:S02]  /*7b10*/  @!P0 SYNCS.PHASECHK.TRANS64 P0, [R2+URZ+0xe0], R5 ;  /* 0x0000e005020085a7 */ /* 0x000ee400080010ff */
[----:B---3--:R-:W-:Y:S05]  /*7b20*/  @!P0 BRA `(.L_x_49) ;  /* 0xfffffffc00f08947 */ /* 0x008fea000383ffff */
[----:B------:R-:W-:Y:S05]  /*7b30*/  BRA `(.L_x_125) ;  /* 0xffffffac00c87947 */ /* 0x000fea000383ffff */
.L_x_50:
[----:B------:R-:W-:-:S07]  /*7b40*/  MOV R2, UR4 ;  /* 0x0000000400027c02 */ /* 0x000fce0008000f00 */
.L_x_126:
[----:B--2---:R2:W3:Y:S02]  /*7b50*/  SYNCS.PHASECHK.TRANS64.TRYWAIT P0, [R2+URZ+0x90], R5 ;  /* 0x00009005020075a7 */ /* 0x0044e400080011ff */
[----:B---3--:R-:W-:Y:S05]  /*7b60*/  @!P0 NANOSLEEP.SYNCS 0x989680 ;  /* 0x009896800000895d */ /* 0x008fea0003900000 */
[----:B------:R-:W3:Y:S02]  /*7b70*/  @!P0 SYNCS.PHASECHK.TRANS64 P0, [R2+URZ+0x90], R5 ;  /* 0x00009005020085a7 */ /* 0x000ee400080010ff */
[----:B---3--:R-:W-:Y:S05]  /*7b80*/  @!P0 BRA `(.L_x_126) ;  /* 0xfffffffc00f08947 */ /* 0x008fea000383ffff */
[----:B------:R-:W-:Y:S05]  /*7b90*/  BRA `(.L_x_127) ;  /* 0xffffffac00d87947 */ /* 0x000fea000383ffff */
.L_x_51:
[----:B--2---:R2:W3:Y:S02]  /*7ba0*/  SYNCS.PHASECHK.TRANS64.TRYWAIT P1, [R2+URZ+0x80], R5 ;  /* 0x00008005020075a7 */ /* 0x0044e400080211ff */
[----:B---3--:R-:W-:Y:S05]  /*7bb0*/  @!P1 NANOSLEEP.SYNCS 0x989680 ;  /* 0x009896800000995d */ /* 0x008fea0003900000 */
[----:B------:R-:W3:Y:S02]  /*7bc0*/  @!P1 SYNCS.PHASECHK.TRANS64 P1, [R2+URZ+0x80], R5 ;  /* 0x00008005020095a7 */ /* 0x000ee400080210ff */
[----:B---3--:R-:W-:Y:S05]  /*7bd0*/  @!P1 BRA `(.L_x_51) ;  /* 0xfffffffc00f09947 */ /* 0x008fea000383ffff */
[----:B------:R-:W-:Y:S05]  /*7be0*/  BRA `(.L_x_128) ;  /* 0xffffffb000087947 */ /* 0x000fea000383ffff */
.L_x_54:
[----:B------:R-:W-:-:S07]  /*7bf0*/  MOV R0, UR4 ;  /* 0x0000000400007c02 */ /* 0x000fce0008000f00 */
.L_x_129:
[----:B--2---:R2:W3:Y:S02]  /*7c00*/  SYNCS.PHASECHK.TRANS64.TRYWAIT P0, [R0+URZ+0x90], R3 ;  /* 0x00009003000075a7 */ /* 0x0044e400080011ff */
[----:B---3--:R-:W-:Y:S05]  /*7c10*/  @!P0 NANOSLEEP.SYNCS 0x989680 ;  /* 0x009896800000895d */ /* 0x008fea0003900000 */
[----:B------:R-:W3:Y:S02]  /*7c20*/  @!P0 SYNCS.PHASECHK.TRANS64 P0, [R0+URZ+0x90], R3 ;  /* 0x00009003000085a7 */ /* 0x000ee400080010ff */
[----:B---3--:R-:W-:Y:S05]  /*7c30*/  @!P0 BRA `(.L_x_129) ;  /* 0xfffffffc00f08947 */ /* 0x008fea000383ffff */
[----:B------:R-:W-:Y:S05]  /*7c40*/  BRA `(.L_x_53) ;  /* 0xffffffb0005c7947 */ /* 0x000fea000383ffff */
.L_x_61:
[----:B-1----:R1:W2:Y:S02]  /*7c50*/  SYNCS.PHASECHK.TRANS64.TRYWAIT P1, [R0+URZ+0x80], R5 ;  /* 0x00008005000075a7 */ /* 0x0022a400080211ff */
[----:B--2---:R-:W-:Y:S05]  /*7c60*/  @!P1 NANOSLEEP.SYNCS 0x989680 ;  /* 0x009896800000995d */ /* 0x004fea0003900000 */
[----:B------:R-:W2:Y:S02]  /*7c70*/  @!P1 SYNCS.PHASECHK.TRANS64 P1, [R0+URZ+0x80], R5 ;  /* 0x00008005000095a7 */ /* 0x000ea400080210ff */
[----:B--2---:R-:W-:Y:S05]  /*7c80*/  @!P1 BRA `(.L_x_61) ;  /* 0xfffffffc00f09947 */ /* 0x004fea000383ffff */
[----:B------:R-:W-:Y:S05]  /*7c90*/  BRA `(.L_x_130) ;  /* 0xffffffb400bc7947 */ /* 0x000fea000383ffff */
.L_x_62:
[----:B------:R-:W-:-:S07]  /*7ca0*/  MOV R3, UR19 ;  /* 0x0000001300037c02 */ /* 0x000fce0008000f00 */
.L_x_131:
[----:B-1----:R1:W2:Y:S02]  /*7cb0*/  SYNCS.PHASECHK.TRANS64.TRYWAIT P0, [R3+URZ+0xc0], R0 ;  /* 0x0000c000030075a7 */ /* 0x0022a400080011ff */
[----:B--2---:R-:W-:Y:S05]  /*7cc0*/  @!P0 NANOSLEEP.SYNCS 0x989680 ;  /* 0x009896800000895d */ /* 0x004fea0003900000 */
[----:B------:R-:W2:Y:S02]  /*7cd0*/  @!P0 SYNCS.PHASECHK.TRANS64 P0, [R3+URZ+0xc0], R0 ;  /* 0x0000c000030085a7 */ /* 0x000ea400080010ff */
[----:B--2---:R-:W-:Y:S05]  /*7ce0*/  @!P0 BRA `(.L_x_131) ;  /* 0xfffffffc00f08947 */ /* 0x004fea000383ffff */
[----:B------:R-:W-:Y:S05]  /*7cf0*/  BRA `(.L_x_132) ;  /* 0xffffffb400f07947 */ /* 0x000fea000383ffff */
.L_x_65:
[----:B------:R-:W-:Y:S07]  /*7d00*/  MOV R0, UR6 ;  /* 0x0000000600007c02 */ /* 0x000fee0008000f00 */
.L_x_133:
[----:B-1----:R1:W2:Y:S02]  /*7d10*/  SYNCS.PHASECHK.TRANS64.TRYWAIT P0, [R0+URZ], R3 ;  /* 0x00000003000075a7 */ /* 0x0022a400080011ff */
[----:B--2---:R-:W-:Y:S05]  /*7d20*/  @!P0 NANOSLEEP.SYNCS 0x989680 ;  /* 0x009896800000895d */ /* 0x004fea0003900000 */
[----:B------:R-:W2:Y:S02]  /*7d30*/  @!P0 SYNCS.PHASECHK.TRANS64 P0, [R0+URZ], R3 ;  /* 0x00000003000085a7 */ /* 0x000ea400080010ff */
[----:B--2---:R-:W-:Y:S05]  /*7d40*/  @!P0 BRA `(.L_x_133) ;  /* 0xfffffffc00f08947 */ /* 0x004fea000383ffff */
[----:B------:R-:W-:Y:S05]  /*7d50*/  BRA `(.L_x_64) ;  /* 0xffffffb800287947 */ /* 0x000fea000383ffff */
.L_x_68:
[----:B------:R-:W-:-:S07]  /*7d60*/  MOV R0, UR4 ;  /* 0x0000000400007c02 */ /* 0x000fce0008000f00 */
.L_x_134:
[----:B--2---:R2:W4:Y:S02]  /*7d70*/  SYNCS.PHASECHK.TRANS64.TRYWAIT P0, [R0+URZ], R3 ;  /* 0x00000003000075a7 */ /* 0x00452400080011ff */
[----:B----4-:R-:W-:Y:S05]  /*7d80*/  @!P0 NANOSLEEP.SYNCS 0x989680 ;  /* 0x009896800000895d */ /* 0x010fea0003900000 */
[----:B------:R-:W4:Y:S02]  /*7d90*/  @!P0 SYNCS.PHASECHK.TRANS64 P0, [R0+URZ], R3 ;  /* 0x00000003000085a7 */ /* 0x000f2400080010ff */
[----:B----4-:R-:W-:Y:S05]  /*7da0*/  @!P0 BRA `(.L_x_134) ;  /* 0xfffffffc00f08947 */ /* 0x010fea000383ffff */
[----:B------:R-:W-:Y:S05]  /*7db0*/  BRA `(.L_x_135) ;  /* 0xffffffb800c87947 */ /* 0x000fea000383ffff */
.L_x_69:
[----:B------:R-:W-:-:S07]  /*7dc0*/  MOV R0, UR5 ;  /* 0x0000000500007c02 */ /* 0x000fce0008000f00 */
.L_x_136:
[----:B-1----:R1:W2:Y:S02]  /*7dd0*/  SYNCS.PHASECHK.TRANS64.TRYWAIT P0, [R0+URZ], R3 ;  /* 0x00000003000075a7 */ /* 0x0022a400080011ff */
[----:B--2---:R-:W-:Y:S05]  /*7de0*/  @!P0 NANOSLEEP.SYNCS 0x989680 ;  /* 0x009896800000895d */ /* 0x004fea0003900000 */
[----:B------:R-:W2:Y:S02]  /*7df0*/  @!P0 SYNCS.PHASECHK.TRANS64 P0, [R0+URZ], R3 ;  /* 0x00000003000085a7 */ /* 0x000ea400080010ff */
[----:B--2---:R-:W-:Y:S05]  /*7e00*/  @!P0 BRA `(.L_x_136) ;  /* 0xfffffffc00f08947 */ /* 0x004fea000383ffff */
[----:B------:R-:W-:Y:S05]  /*7e10*/  BRA `(.L_x_137) ;  /* 0xffffffb800d47947 */ /* 0x000fea000383ffff */
.L_x_70:
[----:B------:R-:W-:-:S07]  /*7e20*/  MOV R0, UR5 ;  /* 0x0000000500007c02 */ /* 0x000fce0008000f00 */
.L_x_138:
[----:B-1----:R1:W2:Y:S02]  /*7e30*/  SYNCS.PHASECHK.TRANS64.TRYWAIT P0, [R0+URZ], R3 ;  /* 0x00000003000075a7 */ /* 0x0022a400080011ff */
[----:B--2---:R-:W-:Y:S05]  /*7e40*/  @!P0 NANOSLEEP.SYNCS 0x989680 ;  /* 0x009896800000895d */ /* 0x004fea0003900000 */
[----:B------:R-:W2:Y:S02]  /*7e50*/  @!P0 SYNCS.PHASECHK.TRANS64 P0, [R0+URZ], R3 ;  /* 0x00000003000085a7 */ /* 0x000ea400080010ff */
[----:B--2---:R-:W-:Y:S05]  /*7e60*/  @!P0 BRA `(.L_x_138) ;  /* 0xfffffffc00f08947 */ /* 0x004fea000383ffff */
[----:B------:R-:W-:Y:S05]  /*7e70*/  BRA `(.L_x_139) ;  /* 0xffffffb800e07947 */ /* 0x000fea000383ffff */
.L_x_71:
[----:B------:R-:W-:-:S07]  /*7e80*/  MOV R0, UR4 ;  /* 0x0000000400007c02 */ /* 0x000fce0008000f00 */
.L_x_140:
[----:B-1----:R1:W2:Y:S02]  /*7e90*/  SYNCS.PHASECHK.TRANS64.TRYWAIT P0, [R0+URZ], R3 ;  /* 0x00000003000075a7 */ /* 0x0022a400080011ff */
[----:B--2---:R-:W-:Y:S05]  /*7ea0*/  @!P0 NANOSLEEP.SYNCS 0x989680 ;  /* 0x009896800000895d */ /* 0x004fea0003900000 */
[----:B------:R-:W2:Y:S02]  /*7eb0*/  @!P0 SYNCS.PHASECHK.TRANS64 P0, [R0+URZ], R3 ;  /* 0x00000003000085a7 */ /* 0x000ea400080010ff */
[----:B--2---:R-:W-:Y:S05]  /*7ec0*/  @!P0 BRA `(.L_x_140) ;  /* 0xfffffffc00f08947 */ /* 0x004fea000383ffff */
[----:B------:R-:W-:Y:S05]  /*7ed0*/  BRA `(.L_x_141) ;  /* 0xffffffb800ec7947 */ /* 0x000fea000383ffff */
.L_x_76:
[----:B-1----:R1:W2:Y:S02]  /*7ee0*/  SYNCS.PHASECHK.TRANS64.TRYWAIT P0, [R8+URZ+0x80], R5 ;  /* 0x00008005080075a7 */ /* 0x0022a400080011ff */
[----:B--2---:R-:W-:Y:S05]  /*7ef0*/  @!P0 NANOSLEEP.SYNCS 0x989680 ;  /* 0x009896800000895d */ /* 0x004fea0003900000 */
[----:B------:R-:W2:Y:S02]  /*7f00*/  @!P0 SYNCS.PHASECHK.TRANS64 P0, [R8+URZ+0x80], R5 ;  /* 0x00008005080085a7 */ /* 0x000ea400080010ff */
[----:B--2---:R-:W-:Y:S05]  /*7f10*/  @!P0 BRA `(.L_x_76) ;  /* 0xfffffffc00f08947 */ /* 0x004fea000383ffff */
[----:B------:R-:W-:Y:S05]  /*7f20*/  BRA `(.L_x_142) ;  /* 0xffffffc000207947 */ /* 0x000fea000383ffff */
.L_x_79:
[----:B------:R-:W-:Y:S07]  /*7f30*/  MOV R0, UR21 ;  /* 0x0000001500007c02 */ /* 0x000fee0008000f00 */
.L_x_143:
[----:B-1----:R1:W2:Y:S02]  /*7f40*/  SYNCS.PHASECHK.TRANS64.TRYWAIT P1, [R0+URZ+0x78], R5 ;  /* 0x00007805000075a7 */ /* 0x0022a400080211ff */
[----:B--2---:R-:W-:Y:S05]  /*7f50*/  @!P1 NANOSLEEP.SYNCS 0x989680 ;  /* 0x009896800000995d */ /* 0x004fea0003900000 */
[----:B------:R-:W2:Y:S02]  /*7f60*/  @!P1 SYNCS.PHASECHK.TRANS64 P1, [R0+URZ+0x78], R5 ;  /* 0x00007805000095a7 */ /* 0x000ea400080210ff */
[----:B--2---:R-:W-:Y:S05]  /*7f70*/  @!P1 BRA `(.L_x_143) ;  /* 0xfffffffc00f09947 */ /* 0x004fea000383ffff */
[----:B------:R-:W-:Y:S05]  /*7f80*/  BRA `(.L_x_78) ;  /* 0xffffffc4009c7947 */ /* 0x000fea000383ffff */
.L_x_82:
[----:B-1----:R-:W-:Y:S07]  /*7f90*/  MOV R5, UR21 ;  /* 0x0000001500057c02 */ /* 0x002fee0008000f00 */
.L_x_144:
[----:B-1----:R1:W2:Y:S02]  /*7fa0*/  SYNCS.PHASECHK.TRANS64.TRYWAIT P0, [R5+URZ+0x60], R4 ;  /* 0x00006004050075a7 */ /* 0x0022a400080011ff */
[----:B--2---:R-:W-:Y:S05]  /*7fb0*/  @!P0 NANOSLEEP.SYNCS 0x989680 ;  /* 0x009896800000895d */ /* 0x004fea0003900000 */
[----:B------:R-:W2:Y:S02]  /*7fc0*/  @!P0 SYNCS.PHASECHK.TRANS64 P0, [R5+URZ+0x60], R4 ;  /* 0x00006004050085a7 */ /* 0x000ea400080010ff */
[----:B--2---:R-:W-:Y:S05]  /*7fd0*/  @!P0 BRA `(.L_x_144) ;  /* 0xfffffffc00f08947 */ /* 0x004fea000383ffff */
[----:B------:R-:W-:Y:S05]  /*7fe0*/  BRA `(.L_x_145) ;  /* 0xffffffc400f47947 */ /* 0x000fea000383ffff */
.L_x_83:
[----:B------:R-:W-:Y:S07]  /*7ff0*/  MOV R5, UR21 ;  /* 0x0000001500057c02 */ /* 0x000fee0008000f00 */
.L_x_146:
[----:B-1----:R1:W2:Y:S02]  /*8000*/  SYNCS.PHASECHK.TRANS64.TRYWAIT P0, [R5+URZ+0x68], R4 ;  /* 0x00006804050075a7 */ /* 0x0022a400080011ff */
[----:B--2---:R-:W-:Y:S05]  /*8010*/  @!P0 NANOSLEEP.SYNCS 0x989680 ;  /* 0x009896800000895d */ /* 0x004fea0003900000 */
[----:B------:R-:W2:Y:S02]  /*8020*/  @!P0 SYNCS.PHASECHK.TRANS64 P0, [R5+URZ+0x68], R4 ;  /* 0x00006804050085a7 */ /* 0x000ea400080010ff */
[----:B--2---:R-:W-:Y:S05]  /*8030*/  @!P0 BRA `(.L_x_146) ;  /* 0xfffffffc00f08947 */ /* 0x004fea000383ffff */
[----:B------:R-:W-:Y:S05]  /*8040*/  BRA `(.L_x_147) ;  /* 0xffffffc800347947 */ /* 0x000fea000383ffff */
.L_x_85:
[----:B------:R-:W-:-:S07]  /*8050*/  MOV R0, UR21 ;  /* 0x0000001500007c02 */ /* 0x000fce0008000f00 */
.L_x_148:
[----:B-1----:R1:W2:Y:S02]  /*8060*/  SYNCS.PHASECHK.TRANS64.TRYWAIT P0, [R0+URZ+0x60], R3 ;  /* 0x00006003000075a7 */ /* 0x0022a400080011ff */
[----:B--2---:R-:W-:Y:S05]  /*8070*/  @!P0 NANOSLEEP.SYNCS 0x989680 ;  /* 0x009896800000895d */ /* 0x004fea0003900000 */
[----:B------:R-:W2:Y:S02]  /*8080*/  @!P0 SYNCS.PHASECHK.TRANS64 P0, [R0+URZ+0x60], R3 ;  /* 0x00006003000085a7 */ /* 0x000ea400080010ff */
[----:B--2---:R-:W-:Y:S05]  /*8090*/  @!P0 BRA `(.L_x_148) ;  /* 0xfffffffc00f08947 */ /* 0x004fea000383ffff */
[----:B------:R-:W-:Y:S05]  /*80a0*/  BRA `(.L_x_149) ;  /* 0xffffffc800a47947 */ /* 0x000fea000383ffff */
.L_x_87:
[----:B-1----:R1:W2:Y:S02]  /*80b0*/  SYNCS.PHASECHK.TRANS64.TRYWAIT P0, [R3+URZ+0x80], R0 ;  /* 0x00008000030075a7 */ /* 0x0022a400080011ff */
[----:B--2---:R-:W-:Y:S05]  /*80c0*/  @!P0 NANOSLEEP.SYNCS 0x989680 ;  /* 0x009896800000895d */ /* 0x004fea0003900000 */
[----:B------:R-:W2:Y:S02]  /*80d0*/  @!P0 SYNCS.PHASECHK.TRANS64 P0, [R3+URZ+0x80], R0 ;  /* 0x00008000030085a7 */ /* 0x000ea400080010ff */
[----:B--2---:R-:W-:Y:S05]  /*80e0*/  @!P0 BRA `(.L_x_87) ;  /* 0xfffffffc00f08947 */ /* 0x004fea000383ffff */
[----:B------:R-:W-:Y:S05]  /*80f0*/  BRA `(.L_x_150) ;  /* 0xffffffcc006c7947 */ /* 0x000fea000383ffff */
.L_x_98:
[----:B--2---:R2:W1:Y:S02]  /*8100*/  SYNCS.PHASECHK.TRANS64.TRYWAIT P1, [R2+URZ+0x50], R5 ;  /* 0x00005005020075a7 */ /* 0x00446400080211ff */
[----:B-1----:R-:W-:Y:S05]  /*8110*/  @!P1 NANOSLEEP.SYNCS 0x989680 ;  /* 0x009896800000995d */ /* 0x002fea0003900000 */
[----:B------:R-:W1:Y:S02]  /*8120*/  @!P1 SYNCS.PHASECHK.TRANS64 P1, [R2+URZ+0x50], R5 ;  /* 0x00005005020095a7 */ /* 0x000e6400080210ff */
[----:B-1----:R-:W-:Y:S05]  /*8130*/  @!P1 BRA `(.L_x_98) ;  /* 0xfffffffc00f09947 */ /* 0x002fea000383ffff */
[----:B------:R-:W-:Y:S05]  /*8140*/  BRA `(.L_x_97) ;  /* 0xffffffd800e07947 */ /* 0x000fea000383ffff */
.L_x_100:
[----:B--2---:R2:W4:Y:S02]  /*8150*/  SYNCS.PHASECHK.TRANS64.TRYWAIT P0, [R100+URZ+0xa0], R3 ;  /* 0x0000a003640075a7 */ /* 0x00452400080011ff */
[----:B----4-:R-:W-:Y:S05]  /*8160*/  @!P0 NANOSLEEP.SYNCS 0x989680 ;  /* 0x009896800000895d */ /* 0x010fea0003900000 */
[----:B------:R-:W4:Y:S02]  /*8170*/  @!P0 SYNCS.PHASECHK.TRANS64 P0, [R100+URZ+0xa0], R3 ;  /* 0x0000a003640085a7 */ /* 0x000f2400080010ff */
[----:B----4-:R-:W-:Y:S05]  /*8180*/  @!P0 BRA `(.L_x_100) ;  /* 0xfffffffc00f08947 */ /* 0x010fea000383ffff */
[----:B------:R-:W-:Y:S05]  /*8190*/  BRA `(.L_x_99) ;  /* 0xffffffdc00307947 */ /* 0x000fea000383ffff */
.L_x_108:
[----:B---3--:R3:W4:Y:S02]  /*81a0*/  SYNCS.PHASECHK.TRANS64.TRYWAIT P0, [R109+URZ+0x50], R4 ;  /* 0x000050046d0075a7 */ /* 0x00872400080011ff */
[----:B----4-:R-:W-:Y:S05]  /*81b0*/  @!P0 NANOSLEEP.SYNCS 0x989680 ;  /* 0x009896800000895d */ /* 0x010fea0003900000 */
[----:B------:R-:W4:Y:S02]  /*81c0*/  @!P0 SYNCS.PHASECHK.TRANS64 P0, [R109+URZ+0x50], R4 ;  /* 0x000050046d0085a7 */ /* 0x000f2400080010ff */
[----:B----4-:R-:W-:Y:S05]  /*81d0*/  @!P0 BRA `(.L_x_108) ;  /* 0xfffffffc00f08947 */ /* 0x010fea000383ffff */
[----:B------:R-:W-:Y:S05]  /*81e0*/  BRA `(.L_x_107) ;  /* 0xffffffe800247947 */ /* 0x000fea000383ffff */
        .weak           $__internal_0_$__cuda_sm10x_tcgen05_guardrail_trap_col_being_dealloced_not_returned_by_alloc
        .type           $__internal_0_$__cuda_sm10x_tcgen05_guardrail_trap_col_being_dealloced_not_returned_by_alloc,@function
        .size           $__internal_0_$__cuda_sm10x_tcgen05_guardrail_trap_col_being_dealloced_not_returned_by_alloc,($__internal_1_$__cuda_sm10x_tcgen05_guardrail_trap_phase_invalid_during_alloc - $__internal_0_$__cuda_sm10x_tcgen05_guardrail_trap_col_being_dealloced_not_returned_by_alloc)
$__internal_0_$__cuda_sm10x_tcgen05_guardrail_trap_col_being_dealloced_not_returned_by_alloc:
[----:B------:R-:W-:Y:S05]  /*81f0*/  BPT.TRAP 0x1 ;  /* 0x000000040000795c */ /* 0x000fea0000300000 */
[----:B------:R-:W-:-:S04]  /*8200*/  HFMA2 R3, -RZ, RZ, 0, 0 ;  /* 0x00000000ff037431 */ /* 0x000fc800000001ff */
[----:B------:R-:W-:Y:S05]  /*8210*/  RET.REL.NODEC R2 `(_ZN7cutlass13device_kernelINS_4gemm6kernel13GemmUniversalIN4cute5tupleIJiiiiEEENS1_10collective13CollectiveMmaINS1_35MainloopSm100TmaUmmaWarpSpecializedILi5ELi2ELi4ENS5_IJNS4_1CILi2EEENSA_ILi1EEESC_EEEEENS5_IJNSA_ILi64EEENSA_ILi128EEENSA_ILi32EEEEEENS_12float_e4m3_tENS5_IJlSC_lEEESJ_SK_NS4_8TiledMMAINS4_8MMA_AtomIJNS4_10MMA_TraitsINS4_19SM100_MMA_F8F6F4_SSEJSJ_SJ_fSF_SG_NS4_17integral_constantINS4_4UMMA5MajorELSR_0EEESS_NSP_INSQ_7ScaleInELST_0EEESU_EEEEEENS4_6LayoutINS5_IJSC_SC_SC_EEENS5_IJNSA_ILi0EEESZ_SZ_EEEEENS5_IJNS4_10UnderscoreES12_S12_EEEEENS4_13SM90_TMA_LOADENS4_14ComposedLayoutINS4_7SwizzleILi1ELi4ELi3EEENS4_18smem_ptr_flag_bitsILi8EEENSX_INS5_IJNSA_ILi8EEESH_EEENS5_IJSH_SC_EEEEEEEvNS4_8identityENS4_23SM90_TMA_LOAD_MULTICASTES1F_vS1G_EENS_8epilogue10collective18CollectiveEpilogueINS1J_23Sm100TmaWarpSpecializedILi2ELi2ELi32ELb0ELb0EEEJSI_NS5_IJNSX_ISF_SC_EES1O_EEESJ_SK_SJ_SK_NS1J_6fusion15FusionCallbacksIS1N_NS1Q_17LinearCombinationISJ_fSJ_fLNS_15FloatRoundStyleE2EEESI_S1P_JEEENS4_5SM1004TMEM4LOAD26SM100_TMEM_LOAD_16dp32b32xES15_NS16_INS17_ILi2ELi4ELi3EEES1A_NSX_INS5_IJS1B_SF_EEENS5_IJSF_SC_EEEEEEENS4_39AutoVectorizingCopyWithAssumedAlignmentILi128EEENS4_14SM90_TMA_STOREES24_S26_S26_EEEvvEEEEvNT_6ParamsE) ;  /* 0xffffff7c02787950 */ /* 0x000fea0003c3ffff */
        .weak           $__internal_1_$__cuda_sm10x_tcgen05_guardrail_trap_phase_invalid_during_alloc
        .type           $__internal_1_$__cuda_sm10x_tcgen05_guardrail_trap_phase_invalid_during_alloc,@function
        .size           $__internal_1_$__cuda_sm10x_tcgen05_guardrail_trap_phase_invalid_during_alloc,($__internal_2_$__cuda_sm10x_tcgen05_guardrail_trap_unallocated_columns_being_dealloced - $__internal_1_$__cuda_sm10x_tcgen05_guardrail_trap_phase_invalid_during_alloc)
$__internal_1_$__cuda_sm10x_tcgen05_guardrail_trap_phase_invalid_during_alloc:
[----:B------:R-:W-:Y:S05]  /*8220*/  BPT.TRAP 0x1 ;  /* 0x000000040000795c */ /* 0x000fea0000300000 */
[----:B------:R-:W-:-:S04]  /*8230*/  MOV R5, 0x0 ;  /* 0x0000000000057802 */ /* 0x000fc80000000f00 */
[----:B------:R-:W-:Y:S05]  /*8240*/  RET.REL.NODEC R4 `(_ZN7cutlass13device_kernelINS_4gemm6kernel13GemmUniversalIN4cute5tupleIJiiiiEEENS1_10collective13CollectiveMmaINS1_35MainloopSm100TmaUmmaWarpSpecializedILi5ELi2ELi4ENS5_IJNS4_1CILi2EEENSA_ILi1EEESC_EEEEENS5_IJNSA_ILi64EEENSA_ILi128EEENSA_ILi32EEEEEENS_12float_e4m3_tENS5_IJlSC_lEEESJ_SK_NS4_8TiledMMAINS4_8MMA_AtomIJNS4_10MMA_TraitsINS4_19SM100_MMA_F8F6F4_SSEJSJ_SJ_fSF_SG_NS4_17integral_constantINS4_4UMMA5MajorELSR_0EEESS_NSP_INSQ_7ScaleInELST_0EEESU_EEEEEENS4_6LayoutINS5_IJSC_SC_SC_EEENS5_IJNSA_ILi0EEESZ_SZ_EEEEENS5_IJNS4_10UnderscoreES12_S12_EEEEENS4_13SM90_TMA_LOADENS4_14ComposedLayoutINS4_7SwizzleILi1ELi4ELi3EEENS4_18smem_ptr_flag_bitsILi8EEENSX_INS5_IJNSA_ILi8EEESH_EEENS5_IJSH_SC_EEEEEEEvNS4_8identityENS4_23SM90_TMA_LOAD_MULTICASTES1F_vS1G_EENS_8epilogue10collective18CollectiveEpilogueINS1J_23Sm100TmaWarpSpecializedILi2ELi2ELi32ELb0ELb0EEEJSI_NS5_IJNSX_ISF_SC_EES1O_EEESJ_SK_SJ_SK_NS1J_6fusion15FusionCallbacksIS1N_NS1Q_17LinearCombinationISJ_fSJ_fLNS_15FloatRoundStyleE2EEESI_S1P_JEEENS4_5SM1004TMEM4LOAD26SM100_TMEM_LOAD_16dp32b32xES15_NS16_INS17_ILi2ELi4ELi3EEES1A_NSX_INS5_IJS1B_SF_EEENS5_IJSF_SC_EEEEEEENS4_39AutoVectorizingCopyWithAssumedAlignmentILi128EEENS4_14SM90_TMA_STOREES24_S26_S26_EEEvvEEEEvNT_6ParamsE) ;  /* 0xffffff7c046c7950 */ /* 0x000fea0003c3ffff */
        .weak           $__internal_2_$__cuda_sm10x_tcgen05_guardrail_trap_unallocated_columns_being_dealloced
        .type           $__internal_2_$__cuda_sm10x_tcgen05_guardrail_trap_unallocated_columns_being_dealloced,@function
        .size           $__internal_2_$__cuda_sm10x_tcgen05_guardrail_trap_unallocated_columns_being_dealloced,(.L_x_152 - $__internal_2_$__cuda_sm10x_tcgen05_guardrail_trap_unallocated_columns_being_dealloced)
$__internal_2_$__cuda_sm10x_tcgen05_guardrail_trap_unallocated_columns_being_dealloced:
[----:B------:R-:W-:Y:S05]  /*8250*/  BPT.TRAP 0x1 ;  /* 0x000000040000795c */ /* 0x000fea0000300000 */
[----:B------:R-:W-:-:S04]  /*8260*/  HFMA2 R3, -RZ, RZ, 0, 0 ;  /* 0x00000000ff037431 */ /* 0x000fc800000001ff */
[----:B------:R-:W-:Y:S05]  /*8270*/  RET.REL.NODEC R2 `(_ZN7cutlass13device_kernelINS_4gemm6kernel13GemmUniversalIN4cute5tupleIJiiiiEEENS1_10collective13CollectiveMmaINS1_35MainloopSm100TmaUmmaWarpSpecializedILi5ELi2ELi4ENS5_IJNS4_1CILi2EEENSA_ILi1EEESC_EEEEENS5_IJNSA_ILi64EEENSA_ILi128EEENSA_ILi32EEEEEENS_12float_e4m3_tENS5_IJlSC_lEEESJ_SK_NS4_8TiledMMAINS4_8MMA_AtomIJNS4_10MMA_TraitsINS4_19SM100_MMA_F8F6F4_SSEJSJ_SJ_fSF_SG_NS4_17integral_constantINS4_4UMMA5MajorELSR_0EEESS_NSP_INSQ_7ScaleInELST_0EEESU_EEEEEENS4_6LayoutINS5_IJSC_SC_SC_EEENS5_IJNSA_ILi0EEESZ_SZ_EEEEENS5_IJNS4_10UnderscoreES12_S12_EEEEENS4_13SM90_TMA_LOADENS4_14ComposedLayoutINS4_7SwizzleILi1ELi4ELi3EEENS4_18smem_ptr_flag_bitsILi8EEENSX_INS5_IJNSA_ILi8EEESH_EEENS5_IJSH_SC_EEEEEEEvNS4_8identityENS4_23SM90_TMA_LOAD_MULTICASTES1F_vS1G_EENS_8epilogue10collective18CollectiveEpilogueINS1J_23Sm100TmaWarpSpecializedILi2ELi2ELi32ELb0ELb0EEEJSI_NS5_IJNSX_ISF_SC_EES1O_EEESJ_SK_SJ_SK_NS1J_6fusion15FusionCallbacksIS1N_NS1Q_17LinearCombinationISJ_fSJ_fLNS_15FloatRoundStyleE2EEESI_S1P_JEEENS4_5SM1004TMEM4LOAD26SM100_TMEM_LOAD_16dp32b32xES15_NS16_INS17_ILi2ELi4ELi3EEES1A_NSX_INS5_IJS1B_SF_EEENS5_IJSF_SC_EEEEEEENS4_39AutoVectorizingCopyWithAssumedAlignmentILi128EEENS4_14SM90_TMA_STOREES24_S26_S26_EEEvvEEEEvNT_6ParamsE) ;  /* 0xffffff7c02607950 */ /* 0x000fea0003c3ffff */
.L_x_151:
[----:B------:R-:W-:-:S00]  /*8280*/  BRA `(.L_x_151) ;  /* 0xfffffffc00fc7947 */ /* 0x000fc0000383ffff */
[----:B------:R-:W-:-:S00]  /*8290*/  NOP ;  /* 0x0000000000007918 */ /* 0x000fc00000000000 */
        /* <DEDUP_REMOVED lines=14> */
.L_x_152:


//--------------------- .nv.global.init           --------------------------
	.section	.nv.global.init,"aw",@progbits
.nv.global.init:
	.type		$str$27,@object
	.size		$str$27,($str$28 - $str$27)
$str$27:
        /*0000*/ 	.byte	0x28, 0x61, 0x64, 0x64, 0x72, 0x65, 0x73, 0x73, 0x20, 0x26, 0x20, 0x6d, 0x61, 0x73, 0x6b, 0x29
        /*0010*/ 	.byte	0x20, 0x3d, 0x3d, 0x20, 0x30, 0x00
	.type		$str$28,@object
	.size		$str$28,($str$26 - $str$28)
$str$28:
        /*0016*/ 	.byte	0x2f, 0x74, 0x6d, 0x70, 0x2f, 0x63, 0x75, 0x74, 0x6c, 0x61, 0x73, 0x73, 0x5f, 0x73, 0x77, 0x65
        /*0026*/ 	.byte	0x65, 0x70, 0x5f, 0x73, 0x72, 0x63, 0x2f, 0x69, 0x6e, 0x63, 0x6c, 0x75, 0x64, 0x65, 0x2f, 0x63
        /*0036*/ 	.byte	0x75, 0x74, 0x65, 0x2f, 0x70, 0x6f, 0x69, 0x6e, 0x74, 0x65, 0x72, 0x5f, 0x66, 0x6c, 0x61, 0x67
        /*0046*/ 	.byte	0x67, 0x65, 0x64, 0x2e, 0x68, 0x70, 0x70, 0x00
	.type		$str$26,@object
	.size		$str$26,($str$25 - $str$26)
$str$26:
        /*004e*/ 	.byte	0x2f, 0x74, 0x6d, 0x70, 0x2f, 0x63, 0x75, 0x74, 0x6c, 0x61, 0x73, 0x73, 0x5f, 0x73, 0x77, 0x65
        /*005e*/ 	.byte	0x65, 0x70, 0x5f, 0x73, 0x72, 0x63, 0x2f, 0x69, 0x6e, 0x63, 0x6c, 0x75, 0x64, 0x65, 0x2f, 0x63
        /*006e*/ 	.byte	0x75, 0x74, 0x65, 0x2f, 0x61, 0x74, 0x6f, 0x6d, 0x2f, 0x63, 0x6f, 0x70, 0x79, 0x5f, 0x74, 0x72
        /*007e*/ 	.byte	0x61, 0x69, 0x74, 0x73, 0x5f, 0x73, 0x6d, 0x31, 0x30, 0x30, 0x2e, 0x68, 0x70, 0x70, 0x00
	.type		$str$25,@object
	.size		$str$25,(__unnamed_1 - $str$25)
$str$25:
        /*008d*/ 	.byte	0x28, 0x28, 0x75, 0x69, 0x6e, 0x74, 0x33, 0x32, 0x5f, 0x74, 0x28, 0x74, 0x68, 0x72, 0x65, 0x61
        /*009d*/ 	.byte	0x64, 0x49, 0x64, 0x78, 0x2e, 0x78, 0x29, 0x20, 0x2f, 0x20, 0x33, 0x32, 0x29, 0x20, 0x25, 0x20
        /*00ad*/ 	.byte	0x34, 0x29, 0x20, 0x3d, 0x3d, 0x20, 0x28, 0x28, 0x28, 0x74, 0x6d, 0x65, 0x6d, 0x5f, 0x61, 0x64
        /*00bd*/ 	.byte	0x64, 0x72, 0x20, 0x3e, 0x3e, 0x20, 0x31, 0x36, 0x29, 0x20, 0x2f, 0x20, 0x33, 0x32, 0x29, 0x20
        /*00cd*/ 	.byte	0x25, 0x20, 0x34, 0x29, 0x00
	.type		__unnamed_1,@object
	.size		__unnamed_1,(__unnamed_2 - __unnamed_1)
__unnamed_1:
        /*00d2*/ 	.byte	0x61, 0x75, 0x74, 0x6f, 0x20, 0x63, 0x75, 0x74, 0x65, 0x3a, 0x3a, 0x61, 0x73, 0x5f, 0x70, 0x6f
        /* <DEDUP_REMOVED lines=24> */
        /*0262*/ 	.byte	0x3c, 0x34, 0x30, 0x39, 0x36, 0x3e, 0x3e, 0x3e, 0x3e, 0x5d, 0x00
	.type		__unnamed_2,@object
	.size		__unnamed_2,(.L_2 - __unnamed_2)
__unnamed_2:
        /* <DEDUP_REMOVED lines=40> */
        /*04ed*/ 	.byte	0x74, 0x65, 0x3a, 0x3a, 0x43, 0x3c, 0x30, 0x3e, 0x3e, 0x3e, 0x3e, 0x5d, 0x00
.L_2:


//--------------------- .nv.shared._ZN7cutlass13device_kernelINS_4gemm6kernel13GemmUniversalIN4cute5tupleIJiiiiEEENS1_10collective13CollectiveMmaINS1_35MainloopSm100TmaUmmaWarpSpecializedILi5ELi2ELi4ENS5_IJNS4_1CILi2EEENSA_ILi1EEESC_EEEEENS5_IJNSA_ILi64EEENSA_ILi128EEENSA_ILi32EEEEEENS_12float_e4m3_tENS5_IJlSC_lEEESJ_SK_NS4_8TiledMMAINS4_8MMA_AtomIJNS4_10MMA_TraitsINS4_19SM100_MMA_F8F6F4_SSEJSJ_SJ_fSF_SG_NS4_17integral_constantINS4_4UMMA5MajorELSR_0EEESS_NSP_INSQ_7ScaleInELST_0EEESU_EEEEEENS4_6LayoutINS5_IJSC_SC_SC_EEENS5_IJNSA_ILi0EEESZ_SZ_EEEEENS5_IJNS4_10UnderscoreES12_S12_EEEEENS4_13SM90_TMA_LOADENS4_14ComposedLayoutINS4_7SwizzleILi1ELi4ELi3EEENS4_18smem_ptr_flag_bitsILi8EEENSX_INS5_IJNSA_ILi8EEESH_EEENS5_IJSH_SC_EEEEEEEvNS4_8identityENS4_23SM90_TMA_LOAD_MULTICASTES1F_vS1G_EENS_8epilogue10collective18CollectiveEpilogueINS1J_23Sm100TmaWarpSpecializedILi2ELi2ELi32ELb0ELb0EEEJSI_NS5_IJNSX_ISF_SC_EES1O_EEESJ_SK_SJ_SK_NS1J_6fusion15FusionCallbacksIS1N_NS1Q_17LinearCombinationISJ_fSJ_fLNS_15FloatRoundStyleE2EEESI_S1P_JEEENS4_5SM1004TMEM4LOAD26SM100_TMEM_LOAD_16dp32b32xES15_NS16_INS17_ILi2ELi4ELi3EEES1A_NSX_INS5_IJS1B_SF_EEENS5_IJSF_SC_EEEEEEENS4_39AutoVectorizingCopyWithAssumedAlignmentILi128EEENS4_14SM90_TMA_STOREES24_S26_S26_EEEvvEEEEvNT_6ParamsE --------------------------
	.section	.nv.shared._ZN7cutlass13device_kernelINS_4gemm6kernel13GemmUniversalIN4cute5tupleIJiiiiEEENS1_10collective13CollectiveMmaINS1_35MainloopSm100TmaUmmaWarpSpecializedILi5ELi2ELi4ENS5_IJNS4_1CILi2EEENSA_ILi1EEESC_EEEEENS5_IJNSA_ILi64EEENSA_ILi128EEENSA_ILi32EEEEEENS_12float_e4m3_tENS5_IJlSC_lEEESJ_SK_NS4_8TiledMMAINS4_8MMA_AtomIJNS4_10MMA_TraitsINS4_19SM100_MMA_F8F6F4_SSEJSJ_SJ_fSF_SG_NS4_17integral_constantINS4_4UMMA5MajorELSR_0EEESS_NSP_INSQ_7ScaleInELST_0EEESU_EEEEEENS4_6LayoutINS5_IJSC_SC_SC_EEENS5_IJNSA_ILi0EEESZ_SZ_EEEEENS5_IJNS4_10UnderscoreES12_S12_EEEEENS4_13SM90_TMA_LOADENS4_14ComposedLayoutINS4_7SwizzleILi1ELi4ELi3EEENS4_18smem_ptr_flag_bitsILi8EEENSX_INS5_IJNSA_ILi8EEESH_EEENS5_IJSH_SC_EEEEEEEvNS4_8identityENS4_23SM90_TMA_LOAD_MULTICASTES1F_vS1G_EENS_8epilogue10collective18CollectiveEpilogueINS1J_23Sm100TmaWarpSpecializedILi2ELi2ELi32ELb0ELb0EEEJSI_NS5_IJNSX_ISF_SC_EES1O_EEESJ_SK_SJ_SK_NS1J_6fusion15FusionCallbacksIS1N_NS1Q_17LinearCombinationISJ_fSJ_fLNS_15FloatRoundStyleE2EEESI_S1P_JEEENS4_5SM1004TMEM4LOAD26SM100_TMEM_LOAD_16dp32b32xES15_NS16_INS17_ILi2ELi4ELi3EEES1A_NSX_INS5_IJS1B_SF_EEENS5_IJSF_SC_EEEEEEENS4_39AutoVectorizingCopyWithAssumedAlignmentILi128EEENS4_14SM90_TMA_STOREES24_S26_S26_EEEvvEEEEvNT_6ParamsE,"aw",@nobits
	.sectionflags	@""
	.align	16
	.zero		1024


//--------------------- .nv.shared.reserved.0     --------------------------
	.section	.nv.shared.reserved.0,"aw",@nobits
	.weak		__nv_reservedSMEM_offset_0_alias
	.size		__nv_reservedSMEM_offset_0_alias, 0, 64
	.other		__nv_reservedSMEM_offset_0_alias,@"STO_CUDA_RESERVED_SHARED STV_DEFAULT"
__nv_reservedSMEM_offset_0_alias:
	.zero		0
.nv.shared.reserved.0:
	.zero		64
	.weak		__nv_reservedSMEM_tcgen05_partition
	.type		__nv_reservedSMEM_tcgen05_partition,@object
	.size		__nv_reservedSMEM_tcgen05_partition,(.L_0 - __nv_reservedSMEM_tcgen05_partition)
__nv_reservedSMEM_tcgen05_partition:
	.zero		32
.L_0:


//--------------------- .nv.global                --------------------------
	.section	.nv.global,"aw",@nobits
.nv.global:
	.type		_ZN39_INTERNAL_08723a87_4_k_cu_1429ac35_89924cute1_E,@object
	.size		_ZN39_INTERNAL_08723a87_4_k_cu_1429ac35_89924cute1_E,(_ZN39_INTERNAL_08723a87_4_k_cu_1429ac35_89924cuda3std3__45__cpo6cbeginE - _ZN39_INTERNAL_08723a87_4_k_cu_1429ac35_89924cute1_E)
_ZN39_INTERNAL_08723a87_4_k_cu_1429ac35_89924cute1_E:
	.zero		1
	.type		_ZN39_INTERNAL_08723a87_4_k_cu_1429ac35_89924cuda3std3__45__cpo6cbeginE,@object
	.size		_ZN39_INTERNAL_08723a87_4_k_cu_1429ac35_89924cuda3std3__45__cpo6cbeginE,(_ZN39_INTERNAL_08723a87_4_k_cu_1429ac35_89924cuda3std3__48in_placeE - _ZN39_INTERNAL_08723a87_4_k_cu_1429ac35_89924cuda3std3__45__cpo6cbeginE)
_ZN39_INTERNAL_08723a87_4_k_cu_1429ac35_89924cuda3std3__45__cpo6cbeginE:
	.zero		1
	.type		_ZN39_INTERNAL_08723a87_4_k_cu_1429ac35_89924cuda3std3__48in_placeE,@object
	.size		_ZN39_INTERNAL_08723a87_4_k_cu_1429ac35_89924cuda3std3__48in_placeE,(_ZN39_INTERNAL_08723a87_4_k_cu_1429ac35_89924cuda3std6ranges3__45__cpo9iter_moveE - _ZN39_INTERNAL_08723a87_4_k_cu_1429ac35_89924cuda3std3__48in_placeE)
_ZN39_INTERNAL_08723a87_4_k_cu_1429ac35_89924cuda3std3__48in_placeE:
	.zero		1
	.type		_ZN39_INTERNAL_08723a87_4_k_cu_1429ac35_89924cuda3std6ranges3__45__cpo9iter_moveE,@object
	.size		_ZN39_INTERNAL_08723a87_4_k_cu_1429ac35_89924cuda3std6ranges3__45__cpo9iter_moveE,(_ZN39_INTERNAL_08723a87_4_k_cu_1429ac35_89924cuda3std3__45__cpo5beginE - _ZN39_INTERNAL_08723a87_4_k_cu_1429ac35_89924cuda3std6ranges3__45__cpo9iter_moveE)
_ZN39_INTERNAL_08723a87_4_k_cu_1429ac35_89924cuda3std6ranges3__45__cpo9iter_moveE:
	.zero		1
	.type		_ZN39_INTERNAL_08723a87_4_k_cu_1429ac35_89924cuda3std3__45__cpo5beginE,@object
	.size		_ZN39_INTERNAL_08723a87_4_k_cu_1429ac35_89924cuda3std3__45__cpo5beginE,(_ZN39_INTERNAL_08723a87_4_k_cu_1429ac35_89924cuda3std3__441_GLOBAL__N__08723a87_4_k_cu_1429ac35_89926ignoreE - _ZN39_INTERNAL_08723a87_4_k_cu_1429ac35_89924cuda3std3__45__cpo5beginE)
_ZN39_INTERNAL_08723a87_4_k_cu_1429ac35_89924cuda3std3__45__cpo5beginE:
	.zero		1
	.type		_ZN39_INTERNAL_08723a87_4_k_cu_1429ac35_89924cuda3std3__441_GLOBAL__N__08723a87_4_k_cu_1429ac35_89926ignoreE,@object
	.size		_ZN39_INTERNAL_08723a87_4_k_cu_1429ac35_89924cuda3std3__441_GLOBAL__N__08723a87_4_k_cu_1429ac35_89926ignoreE,(_ZN39_INTERNAL_08723a87_4_k_cu_1429ac35_89924cute7productE - _ZN39_INTERNAL_08723a87_4_k_cu_1429ac35_89924cuda3std3__441_GLOBAL__N__08723a87_4_k_cu_1429ac35_89926ignoreE)
_ZN39_INTERNAL_08723a87_4_k_cu_1429ac35_89924cuda3std3__441_GLOBAL__N__08723a87_4_k_cu_1429ac35_89926ignoreE:
	.zero		1
	.type		_ZN39_INTERNAL_08723a87_4_k_cu_1429ac35_89924cute7productE,@object
	.size		_ZN39_INTERNAL_08723a87_4_k_cu_1429ac35_89924cute7productE,(_ZN39_INTERNAL_08723a87_4_k_cu_1429ac35_89924cuda3std3__45__cpo3endE - _ZN39_INTERNAL_08723a87_4_k_cu_1429ac35_89924cute7productE)
_ZN39_INTERNAL_08723a87_4_k_cu_1429ac35_89924cute7productE:
	.zero		1
	.type		_ZN39_INTERNAL_08723a87_4_k_cu_1429ac35_89924cuda3std3__45__cpo3endE,@object
	.size		_ZN39_INTERNAL_08723a87_4_k_cu_1429ac35_89924cuda3std3__45__cpo3endE,(_ZN39_INTERNAL_08723a87_4_k_cu_1429ac35_89924cuda3std3__419piecewise_constructE - _ZN39_INTERNAL_08723a87_4_k_cu_1429ac35_89924cuda3std3__45__cpo3endE)
_ZN39_INTERNAL_08723a87_4_k_cu_1429ac35_89924cuda3std3__45__cpo3endE:
	.zero		1
	.type		_ZN39_INTERNAL_08723a87_4_k_cu_1429ac35_89924cuda3std3__419piecewise_constructE,@object
	.size		_ZN39_INTERNAL_08723a87_4_k_cu_1429ac35_89924cuda3std3__419piecewise_constructE,(_ZN39_INTERNAL_08723a87_4_k_cu_1429ac35_89924cuda3std3__45__cpo4cendE - _ZN39_INTERNAL_08723a87_4_k_cu_1429ac35_89924cuda3std3__419piecewise_constructE)
_ZN39_INTERNAL_08723a87_4_k_cu_1429ac35_89924cuda3std3__419piecewise_constructE:
	.zero		1
	.type		_ZN39_INTERNAL_08723a87_4_k_cu_1429ac35_89924cuda3std3__45__cpo4cendE,@object
	.size		_ZN39_INTERNAL_08723a87_4_k_cu_1429ac35_89924cuda3std3__45__cpo4cendE,(_ZN39_INTERNAL_08723a87_4_k_cu_1429ac35_89924cuda3std6ranges3__45__cpo4swapE - _ZN39_INTERNAL_08723a87_4_k_cu_1429ac35_89924cuda3std3__45__cpo4cendE)
_ZN39_INTERNAL_08723a87_4_k_cu_1429ac35_89924cuda3std3__45__cpo4cendE:
	.zero		1
	.type		_ZN39_INTERNAL_08723a87_4_k_cu_1429ac35_89924cuda3std6ranges3__45__cpo4swapE,@object
	.size		_ZN39_INTERNAL_08723a87_4_k_cu_1429ac35_89924cuda3std6ranges3__45__cpo4swapE,(.L_10 - _ZN39_INTERNAL_08723a87_4_k_cu_1429ac35_89924cuda3std6ranges3__45__cpo4swapE)
_ZN39_INTERNAL_08723a87_4_k_cu_1429ac35_89924cuda3std6ranges3__45__cpo4swapE:
	.zero		1
.L_10:


//--------------------- .nv.constant0._ZN7cutlass13device_kernelINS_4gemm6kernel13GemmUniversalIN4cute5tupleIJiiiiEEENS1_10collective13CollectiveMmaINS1_35MainloopSm100TmaUmmaWarpSpecializedILi5ELi2ELi4ENS5_IJNS4_1CILi2EEENSA_ILi1EEESC_EEEEENS5_IJNSA_ILi64EEENSA_ILi128EEENSA_ILi32EEEEEENS_12float_e4m3_tENS5_IJlSC_lEEESJ_SK_NS4_8TiledMMAINS4_8MMA_AtomIJNS4_10MMA_TraitsINS4_19SM100_MMA_F8F6F4_SSEJSJ_SJ_fSF_SG_NS4_17integral_constantINS4_4UMMA5MajorELSR_0EEESS_NSP_INSQ_7ScaleInELST_0EEESU_EEEEEENS4_6LayoutINS5_IJSC_SC_SC_EEENS5_IJNSA_ILi0EEESZ_SZ_EEEEENS5_IJNS4_10UnderscoreES12_S12_EEEEENS4_13SM90_TMA_LOADENS4_14ComposedLayoutINS4_7SwizzleILi1ELi4ELi3EEENS4_18smem_ptr_flag_bitsILi8EEENSX_INS5_IJNSA_ILi8EEESH_EEENS5_IJSH_SC_EEEEEEEvNS4_8identityENS4_23SM90_TMA_LOAD_MULTICASTES1F_vS1G_EENS_8epilogue10collective18CollectiveEpilogueINS1J_23Sm100TmaWarpSpecializedILi2ELi2ELi32ELb0ELb0EEEJSI_NS5_IJNSX_ISF_SC_EES1O_EEESJ_SK_SJ_SK_NS1J_6fusion15FusionCallbacksIS1N_NS1Q_17LinearCombinationISJ_fSJ_fLNS_15FloatRoundStyleE2EEESI_S1P_JEEENS4_5SM1004TMEM4LOAD26SM100_TMEM_LOAD_16dp32b32xES15_NS16_INS17_ILi2ELi4ELi3EEES1A_NSX_INS5_IJS1B_SF_EEENS5_IJSF_SC_EEEEEEENS4_39AutoVectorizingCopyWithAssumedAlignmentILi128EEENS4_14SM90_TMA_STOREES24_S26_S26_EEEvvEEEEvNT_6ParamsE --------------------------
	.section	.nv.constant0._ZN7cutlass13device_kernelINS_4gemm6kernel13GemmUniversalIN4cute5tupleIJiiiiEEENS1_10collective13CollectiveMmaINS1_35MainloopSm100TmaUmmaWarpSpecializedILi5ELi2ELi4ENS5_IJNS4_1CILi2EEENSA_ILi1EEESC_EEEEENS5_IJNSA_ILi64EEENSA_ILi128EEENSA_ILi32EEEEEENS_12float_e4m3_tENS5_IJlSC_lEEESJ_SK_NS4_8TiledMMAINS4_8MMA_AtomIJNS4_10MMA_TraitsINS4_19SM100_MMA_F8F6F4_SSEJSJ_SJ_fSF_SG_NS4_17integral_constantINS4_4UMMA5MajorELSR_0EEESS_NSP_INSQ_7ScaleInELST_0EEESU_EEEEEENS4_6LayoutINS5_IJSC_SC_SC_EEENS5_IJNSA_ILi0EEESZ_SZ_EEEEENS5_IJNS4_10UnderscoreES12_S12_EEEEENS4_13SM90_TMA_LOADENS4_14ComposedLayoutINS4_7SwizzleILi1ELi4ELi3EEENS4_18smem_ptr_flag_bitsILi8EEENSX_INS5_IJNSA_ILi8EEESH_EEENS5_IJSH_SC_EEEEEEEvNS4_8identityENS4_23SM90_TMA_LOAD_MULTICASTES1F_vS1G_EENS_8epilogue10collective18CollectiveEpilogueINS1J_23Sm100TmaWarpSpecializedILi2ELi2ELi32ELb0ELb0EEEJSI_NS5_IJNSX_ISF_SC_EES1O_EEESJ_SK_SJ_SK_NS1J_6fusion15FusionCallbacksIS1N_NS1Q_17LinearCombinationISJ_fSJ_fLNS_15FloatRoundStyleE2EEESI_S1P_JEEENS4_5SM1004TMEM4LOAD26SM100_TMEM_LOAD_16dp32b32xES15_NS16_INS17_ILi2ELi4ELi3EEES1A_NSX_INS5_IJS1B_SF_EEENS5_IJSF_SC_EEEEEEENS4_39AutoVectorizingCopyWithAssumedAlignmentILi128EEENS4_14SM90_TMA_STOREES24_S26_S26_EEEvvEEEEvNT_6ParamsE,"a",@progbits
	.sectionflags	@""
	.align	4
.nv.constant0._ZN7cutlass13device_kernelINS_4gemm6kernel13GemmUniversalIN4cute5tupleIJiiiiEEENS1_10collective13CollectiveMmaINS1_35MainloopSm100TmaUmmaWarpSpecializedILi5ELi2ELi4ENS5_IJNS4_1CILi2EEENSA_ILi1EEESC_EEEEENS5_IJNSA_ILi64EEENSA_ILi128EEENSA_ILi32EEEEEENS_12float_e4m3_tENS5_IJlSC_lEEESJ_SK_NS4_8TiledMMAINS4_8MMA_AtomIJNS4_10MMA_TraitsINS4_19SM100_MMA_F8F6F4_SSEJSJ_SJ_fSF_SG_NS4_17integral_constantINS4_4UMMA5MajorELSR_0EEESS_NSP_INSQ_7ScaleInELST_0EEESU_EEEEEENS4_6LayoutINS5_IJSC_SC_SC_EEENS5_IJNSA_ILi0EEESZ_SZ_EEEEENS5_IJNS4_10UnderscoreES12_S12_EEEEENS4_13SM90_TMA_LOADENS4_14ComposedLayoutINS4_7SwizzleILi1ELi4ELi3EEENS4_18smem_ptr_flag_bitsILi8EEENSX_INS5_IJNSA_ILi8EEESH_EEENS5_IJSH_SC_EEEEEEEvNS4_8identityENS4_23SM90_TMA_LOAD_MULTICASTES1F_vS1G_EENS_8epilogue10collective18CollectiveEpilogueINS1J_23Sm100TmaWarpSpecializedILi2ELi2ELi32ELb0ELb0EEEJSI_NS5_IJNSX_ISF_SC_EES1O_EEESJ_SK_SJ_SK_NS1J_6fusion15FusionCallbacksIS1N_NS1Q_17LinearCombinationISJ_fSJ_fLNS_15FloatRoundStyleE2EEESI_S1P_JEEENS4_5SM1004TMEM4LOAD26SM100_TMEM_LOAD_16dp32b32xES15_NS16_INS17_ILi2ELi4ELi3EEES1A_NSX_INS5_IJS1B_SF_EEENS5_IJSF_SC_EEEEEEENS4_39AutoVectorizingCopyWithAssumedAlignmentILi128EEENS4_14SM90_TMA_STOREES24_S26_S26_EEEvvEEEEvNT_6ParamsE:
	.zero		2944


//--------------------- SYMBOLS --------------------------

	.type		.nv.reservedSmem.offset0,@object
	.size		.nv.reservedSmem.offset0,0x4
	.type		.nv.reservedSmem.cap,@object
	.size		.nv.reservedSmem.cap,0x4
	.type		__assertfail,@function
